	.target	sm_100a

	.elftype	@"ET_EXEC"


//--------------------- .note.nv.tkinfo           --------------------------
	.section	.note.nv.tkinfo,"",@"SHT_NOTE"
	.sectionflags	@"SHF_NOTE_NV_TKINFO"
	.tkinfo
        /*0018*/ 	.word	0x00000002
        /*0030*/ 	.string	""
        /*0030*/ 	.string	"ptxas"
        /*0030*/ 	.string	"Cuda compilation tools, release 13.0, V13.0.88"
        /*0030*/ 	.string	"Build cuda_13.0.r13.0/compiler.36424714_0"
        /*0030*/ 	.string	"-arch sm_100a -m 64 "



//--------------------- .note.nv.cuinfo           --------------------------
	.section	.note.nv.cuinfo,"",@"SHT_NOTE"
	.sectionflags	@"SHF_NOTE_NV_CUINFO"
        /*0018*/ 	.short	0x0002
        /*001a*/ 	.short	0x0064
        /*001c*/ 	.short	0x0082
	.zero		2


//--------------------- .nv.info                  --------------------------
	.section	.nv.info,"",@"SHT_CUDA_INFO"
	.align	4


	//----- nvinfo : EIATTR_REGCOUNT
	.align		4
        /*0000*/ 	.byte	0x04, 0x2f
        /*0002*/ 	.short	(.L_19 - .L_18)
	.align		4
.L_18:
        /*0004*/ 	.word	index@(_ZN7cutlass13device_kernelINS_4gemm6kernel13GemmUniversalIN4cute5tupleIJiiiiEEENS1_10collective13CollectiveMmaINS1_35MainloopSm100TmaUmmaWarpSpecializedILi54ELi2ELi4ENS5_IJNS4_1CILi1EEESB_SB_EEEEENS5_IJNSA_ILi64EEESE_NSA_ILi32EEEEEENS_12float_e5m2_tENS5_IJlSB_lEEESH_SI_NS4_8TiledMMAINS4_8MMA_AtomIJNS4_10MMA_TraitsINS4_19SM100_MMA_F8F6F4_SSEJSH_SH_fSE_SE_NS4_17integral_constantINS4_4UMMA5MajorELSP_0EEESQ_NSN_INSO_7ScaleInELSR_0EEESS_EEEEEENS4_6LayoutISC_NS5_IJNSA_ILi0EEESW_SW_EEEEENS5_IJNS4_10UnderscoreESZ_SZ_EEEEENS4_13SM90_TMA_LOADENS4_14ComposedLayoutINS4_7SwizzleILi1ELi4ELi3EEENS4_18smem_ptr_flag_bitsILi8EEENSV_INS5_IJNSA_ILi8EEESF_EEENS5_IJSF_SB_EEEEEEEvNS4_8identityES12_S1C_vS1D_EENS_8epilogue10collective18CollectiveEpilogueINS1F_23Sm100TmaWarpSpecializedILi1ELi1ELi32ELb0ELb0EEEJSG_NS5_IJNSV_ISE_SB_EES1K_EEESH_SI_SH_SI_NS1F_6fusion15FusionCallbacksIS1J_NS1M_17LinearCombinationISH_fSH_fLNS_15FloatRoundStyleE2EEESG_S1L_JEEENS4_5SM1004TMEM4LOAD26SM100_TMEM_LOAD_16dp32b32xES12_NS13_INS14_ILi2ELi4ELi3EEES17_NSV_INS5_IJS18_SE_EEENS5_IJSE_SB_EEEEEEENS4_39AutoVectorizingCopyWithAssumedAlignmentILi128EEENS4_14SM90_TMA_STOREES20_S22_S22_EEEvvEEEEvNT_6ParamsE)
        /*0008*/ 	.word	0x00000078


	//----- nvinfo : EIATTR_FRAME_SIZE
	.align		4
.L_19:
        /*000c*/ 	.byte	0x04, 0x11
        /*000e*/ 	.short	(.L_21 - .L_20)
	.align		4
.L_20:
        /*0010*/ 	.word	index@($__internal_2_$__cuda_sm10x_tcgen05_guardrail_trap_unallocated_columns_being_dealloced)
        /*0014*/ 	.word	0x00000000


	//----- nvinfo : EIATTR_FRAME_SIZE
	.align		4
.L_21:
        /*0018*/ 	.byte	0x04, 0x11
        /*001a*/ 	.short	(.L_23 - .L_22)
	.align		4
.L_22:
        /*001c*/ 	.word	index@($__internal_1_$__cuda_sm10x_tcgen05_guardrail_trap_phase_invalid_during_alloc)
        /*0020*/ 	.word	0x00000000


	//----- nvinfo : EIATTR_FRAME_SIZE
	.align		4
.L_23:
        /*0024*/ 	.byte	0x04, 0x11
        /*0026*/ 	.short	(.L_25 - .L_24)
	.align		4
.L_24:
        /*0028*/ 	.word	index@($__internal_0_$__cuda_sm10x_tcgen05_guardrail_trap_col_being_dealloced_not_returned_by_alloc)
        /*002c*/ 	.word	0x00000000


	//----- nvinfo : EIATTR_FRAME_SIZE
	.align		4
.L_25:
        /*0030*/ 	.byte	0x04, 0x11
        /*0032*/ 	.short	(.L_27 - .L_26)
	.align		4
.L_26:
        /*0034*/ 	.word	index@(_ZN7cutlass13device_kernelINS_4gemm6kernel13GemmUniversalIN4cute5tupleIJiiiiEEENS1_10collective13CollectiveMmaINS1_35MainloopSm100TmaUmmaWarpSpecializedILi54ELi2ELi4ENS5_IJNS4_1CILi1EEESB_SB_EEEEENS5_IJNSA_ILi64EEESE_NSA_ILi32EEEEEENS_12float_e5m2_tENS5_IJlSB_lEEESH_SI_NS4_8TiledMMAINS4_8MMA_AtomIJNS4_10MMA_TraitsINS4_19SM100_MMA_F8F6F4_SSEJSH_SH_fSE_SE_NS4_17integral_constantINS4_4UMMA5MajorELSP_0EEESQ_NSN_INSO_7ScaleInELSR_0EEESS_EEEEEENS4_6LayoutISC_NS5_IJNSA_ILi0EEESW_SW_EEEEENS5_IJNS4_10UnderscoreESZ_SZ_EEEEENS4_13SM90_TMA_LOADENS4_14ComposedLayoutINS4_7SwizzleILi1ELi4ELi3EEENS4_18smem_ptr_flag_bitsILi8EEENSV_INS5_IJNSA_ILi8EEESF_EEENS5_IJSF_SB_EEEEEEEvNS4_8identityES12_S1C_vS1D_EENS_8epilogue10collective18CollectiveEpilogueINS1F_23Sm100TmaWarpSpecializedILi1ELi1ELi32ELb0ELb0EEEJSG_NS5_IJNSV_ISE_SB_EES1K_EEESH_SI_SH_SI_NS1F_6fusion15FusionCallbacksIS1J_NS1M_17LinearCombinationISH_fSH_fLNS_15FloatRoundStyleE2EEESG_S1L_JEEENS4_5SM1004TMEM4LOAD26SM100_TMEM_LOAD_16dp32b32xES12_NS13_INS14_ILi2ELi4ELi3EEES17_NSV_INS5_IJS18_SE_EEENS5_IJSE_SB_EEEEEEENS4_39AutoVectorizingCopyWithAssumedAlignmentILi128EEENS4_14SM90_TMA_STOREES20_S22_S22_EEEvvEEEEvNT_6ParamsE)
        /*0038*/ 	.word	0x00000000


	//----- nvinfo : EIATTR_MIN_STACK_SIZE
	.align		4
.L_27:
        /*003c*/ 	.byte	0x04, 0x12
        /*003e*/ 	.short	(.L_29 - .L_28)
	.align		4
.L_28:
        /*0040*/ 	.word	index@(_ZN7cutlass13device_kernelINS_4gemm6kernel13GemmUniversalIN4cute5tupleIJiiiiEEENS1_10collective13CollectiveMmaINS1_35MainloopSm100TmaUmmaWarpSpecializedILi54ELi2ELi4ENS5_IJNS4_1CILi1EEESB_SB_EEEEENS5_IJNSA_ILi64EEESE_NSA_ILi32EEEEEENS_12float_e5m2_tENS5_IJlSB_lEEESH_SI_NS4_8TiledMMAINS4_8MMA_AtomIJNS4_10MMA_TraitsINS4_19SM100_MMA_F8F6F4_SSEJSH_SH_fSE_SE_NS4_17integral_constantINS4_4UMMA5MajorELSP_0EEESQ_NSN_INSO_7ScaleInELSR_0EEESS_EEEEEENS4_6LayoutISC_NS5_IJNSA_ILi0EEESW_SW_EEEEENS5_IJNS4_10UnderscoreESZ_SZ_EEEEENS4_13SM90_TMA_LOADENS4_14ComposedLayoutINS4_7SwizzleILi1ELi4ELi3EEENS4_18smem_ptr_flag_bitsILi8EEENSV_INS5_IJNSA_ILi8EEESF_EEENS5_IJSF_SB_EEEEEEEvNS4_8identityES12_S1C_vS1D_EENS_8epilogue10collective18CollectiveEpilogueINS1F_23Sm100TmaWarpSpecializedILi1ELi1ELi32ELb0ELb0EEEJSG_NS5_IJNSV_ISE_SB_EES1K_EEESH_SI_SH_SI_NS1F_6fusion15FusionCallbacksIS1J_NS1M_17LinearCombinationISH_fSH_fLNS_15FloatRoundStyleE2EEESG_S1L_JEEENS4_5SM1004TMEM4LOAD26SM100_TMEM_LOAD_16dp32b32xES12_NS13_INS14_ILi2ELi4ELi3EEES17_NSV_INS5_IJS18_SE_EEENS5_IJSE_SB_EEEEEEENS4_39AutoVectorizingCopyWithAssumedAlignmentILi128EEENS4_14SM90_TMA_STOREES20_S22_S22_EEEvvEEEEvNT_6ParamsE)
        /*0044*/ 	.word	0x00000000
.L_29:


//--------------------- .nv.compat                --------------------------
	.section	.nv.compat,"",@"SHT_CUDA_COMPAT_INFO"
	.align	4
        /*0000*/ 	.byte	0x02, 0x09, 0x01, 0x00, 0x02, 0x02, 0x02, 0x00, 0x02, 0x05, 0x05, 0x00, 0x03, 0x07, 0x01, 0x01
        /*0010*/ 	.byte	0x02, 0x03, 0x01, 0x00, 0x02, 0x06, 0x01, 0x00, 0x04, 0x0b, 0x08, 0x00, 0x09, 0x00, 0x00, 0x00
        /*0020*/ 	.byte	0x00, 0x00, 0x00, 0x00


//--------------------- .nv.info._ZN7cutlass13device_kernelINS_4gemm6kernel13GemmUniversalIN4cute5tupleIJiiiiEEENS1_10collective13CollectiveMmaINS1_35MainloopSm100TmaUmmaWarpSpecializedILi54ELi2ELi4ENS5_IJNS4_1CILi1EEESB_SB_EEEEENS5_IJNSA_ILi64EEESE_NSA_ILi32EEEEEENS_12float_e5m2_tENS5_IJlSB_lEEESH_SI_NS4_8TiledMMAINS4_8MMA_AtomIJNS4_10MMA_TraitsINS4_19SM100_MMA_F8F6F4_SSEJSH_SH_fSE_SE_NS4_17integral_constantINS4_4UMMA5MajorELSP_0EEESQ_NSN_INSO_7ScaleInELSR_0EEESS_EEEEEENS4_6LayoutISC_NS5_IJNSA_ILi0EEESW_SW_EEEEENS5_IJNS4_10UnderscoreESZ_SZ_EEEEENS4_13SM90_TMA_LOADENS4_14ComposedLayoutINS4_7SwizzleILi1ELi4ELi3EEENS4_18smem_ptr_flag_bitsILi8EEENSV_INS5_IJNSA_ILi8EEESF_EEENS5_IJSF_SB_EEEEEEEvNS4_8identityES12_S1C_vS1D_EENS_8epilogue10collective18CollectiveEpilogueINS1F_23Sm100TmaWarpSpecializedILi1ELi1ELi32ELb0ELb0EEEJSG_NS5_IJNSV_ISE_SB_EES1K_EEESH_SI_SH_SI_NS1F_6fusion15FusionCallbacksIS1J_NS1M_17LinearCombinationISH_fSH_fLNS_15FloatRoundStyleE2EEESG_S1L_JEEENS4_5SM1004TMEM4LOAD26SM100_TMEM_LOAD_16dp32b32xES12_NS13_INS14_ILi2ELi4ELi3EEES17_NSV_INS5_IJS18_SE_EEENS5_IJSE_SB_EEEEEEENS4_39AutoVectorizingCopyWithAssumedAlignmentILi128EEENS4_14SM90_TMA_STOREES20_S22_S22_EEEvvEEEEvNT_6ParamsE --------------------------
	.section	.nv.info._ZN7cutlass13device_kernelINS_4gemm6kernel13GemmUniversalIN4cute5tupleIJiiiiEEENS1_10collective13CollectiveMmaINS1_35MainloopSm100TmaUmmaWarpSpecializedILi54ELi2ELi4ENS5_IJNS4_1CILi1EEESB_SB_EEEEENS5_IJNSA_ILi64EEESE_NSA_ILi32EEEEEENS_12float_e5m2_tENS5_IJlSB_lEEESH_SI_NS4_8TiledMMAINS4_8MMA_AtomIJNS4_10MMA_TraitsINS4_19SM100_MMA_F8F6F4_SSEJSH_SH_fSE_SE_NS4_17integral_constantINS4_4UMMA5MajorELSP_0EEESQ_NSN_INSO_7ScaleInELSR_0EEESS_EEEEEENS4_6LayoutISC_NS5_IJNSA_ILi0EEESW_SW_EEEEENS5_IJNS4_10UnderscoreESZ_SZ_EEEEENS4_13SM90_TMA_LOADENS4_14ComposedLayoutINS4_7SwizzleILi1ELi4ELi3EEENS4_18smem_ptr_flag_bitsILi8EEENSV_INS5_IJNSA_ILi8EEESF_EEENS5_IJSF_SB_EEEEEEEvNS4_8identityES12_S1C_vS1D_EENS_8epilogue10collective18CollectiveEpilogueINS1F_23Sm100TmaWarpSpecializedILi1ELi1ELi32ELb0ELb0EEEJSG_NS5_IJNSV_ISE_SB_EES1K_EEESH_SI_SH_SI_NS1F_6fusion15FusionCallbacksIS1J_NS1M_17LinearCombinationISH_fSH_fLNS_15FloatRoundStyleE2EEESG_S1L_JEEENS4_5SM1004TMEM4LOAD26SM100_TMEM_LOAD_16dp32b32xES12_NS13_INS14_ILi2ELi4ELi3EEES17_NSV_INS5_IJS18_SE_EEENS5_IJSE_SB_EEEEEEENS4_39AutoVectorizingCopyWithAssumedAlignmentILi128EEENS4_14SM90_TMA_STOREES20_S22_S22_EEEvvEEEEvNT_6ParamsE,"",@"SHT_CUDA_INFO"
	.sectionflags	@""
	.align	4


	//----- nvinfo : EIATTR_CUDA_API_VERSION
	.align		4
        /*0000*/ 	.byte	0x04, 0x37
        /*0002*/ 	.short	(.L_31 - .L_30)
.L_30:
        /*0004*/ 	.word	0x00000082


	//----- nvinfo : EIATTR_KPARAM_INFO
	.align		4
.L_31:
        /*0008*/ 	.byte	0x04, 0x17
        /*000a*/ 	.short	(.L_33 - .L_32)
.L_32:
        /*000c*/ 	.word	0x00000000
        /*0010*/ 	.short	0x0000
        /*0012*/ 	.short	0x0000
        /*0014*/ 	.byte	0x00, 0xf0, 0x01, 0x20


	//----- nvinfo : EIATTR_AT_ENTRY_FRAGMENTS
	.align		4
.L_33:
        /*0018*/ 	.byte	0x04, 0x4f
        /*001a*/ 	.short	(.L_35 - .L_34)


	//   ....[0]....
.L_34:
        /*001c*/ 	.word	0x00000006


	//----- nvinfo : EIATTR_RESERVED_SMEM_USED
	.align		4
.L_35:
        /*0020*/ 	.byte	0x01, 0x41
	.zero		2


	//----- nvinfo : EIATTR_SPARSE_MMA_MASK
	.align		4
        /*0024*/ 	.byte	0x03, 0x50
        /*0026*/ 	.short	0x0000


	//----- nvinfo : EIATTR_TCGEN05_1CTA_USED
	.align		4
        /*0028*/ 	.byte	0x01, 0x51
	.zero		2


	//----- nvinfo : EIATTR_MAXREG_COUNT
	.align		4
        /*002c*/ 	.byte	0x03, 0x1b
        /*002e*/ 	.short	0x00ff


	//----- nvinfo : EIATTR_NUM_BARRIERS
	.align		4
        /*0030*/ 	.byte	0x02, 0x4c
        /*0032*/ 	.byte	0x07
	.zero		1


	//----- nvinfo : EIATTR_EXTERNS
	.align		4
        /*0034*/ 	.byte	0x04, 0x0f
        /*0036*/ 	.short	(.L_37 - .L_36)


	//   ....[0]....
	.align		4
.L_36:
        /*0038*/ 	.word	index@(__assertfail)


	//----- nvinfo : EIATTR_MERCURY_ISA_VERSION
	.align		4
.L_37:
        /*003c*/ 	.byte	0x03, 0x5f
        /*003e*/ 	.short	0x0101


	//----- nvinfo : EIATTR_INT_WARP_WIDE_INSTR_OFFSETS
	.align		4
        /*0040*/ 	.byte	0x04, 0x31
        /*0042*/ 	.short	(.L_39 - .L_38)


	//   ....[0]....
.L_38:
        /*0044*/ 	.word	0x000023d0


	//   ....[1]....
        /*0048*/ 	.word	0x00005950


	//   ....[2]....
        /*004c*/ 	.word	0x00005970


	//   ....[3]....
        /*0050*/ 	.word	0x000059a0


	//   ....[4]....
        /*0054*/ 	.word	0x000063b0


	//   ....[5]....
        /*0058*/ 	.word	0x000064a0


	//----- nvinfo : EIATTR_COOP_GROUP_MASK_REGIDS
	.align		4
.L_39:
        /*005c*/ 	.byte	0x04, 0x29
        /*005e*/ 	.short	(.L_41 - .L_40)


	//   ....[0]....
.L_40:
        /*0060*/ 	.word	0xffffffff


	//   ....[1]....
        /*0064*/ 	.word	0xffffffff


	//   ....[2]....
        /*0068*/ 	.word	0xffffffff


	//   ....[3]....
        /*006c*/ 	.word	0xffffffff


	//   ....[4]....
        /*0070*/ 	.word	0xffffffff


	//   ....[5]....
        /*0074*/ 	.word	0xffffffff


	//   ....[6]....
        /*0078*/ 	.word	0xffffffff


	//   ....[7]....
        /*007c*/ 	.word	0xffffffff


	//   ....[8]....
        /*0080*/ 	.word	0xffffffff


	//   ....[9]....
        /*0084*/ 	.word	0xffffffff


	//   ....[10]....
        /*0088*/ 	.word	0xffffffff


	//   ....[11]....
        /*008c*/ 	.word	0xffffffff


	//   ....[12]....
        /*0090*/ 	.word	0xffffffff


	//----- nvinfo : EIATTR_COOP_GROUP_INSTR_OFFSETS
	.align		4
.L_41:
        /*0094*/ 	.byte	0x04, 0x28
        /*0096*/ 	.short	(.L_43 - .L_42)


	//   ....[0]....
.L_42:
        /*0098*/ 	.word	0x00000090


	//   ....[1]....
        /*009c*/ 	.word	0x000004d0


	//   ....[2]....
        /*00a0*/ 	.word	0x00000cb0


	//   ....[3]....
        /*00a4*/ 	.word	0x00000df0


	//   ....[4]....
        /*00a8*/ 	.word	0x00000ef0


	//   ....[5]....
        /*00ac*/ 	.word	0x00001060


	//   ....[6]....
        /*00b0*/ 	.word	0x00001200


	//   ....[7]....
        /*00b4*/ 	.word	0x000022b0


	//   ....[8]....
        /*00b8*/ 	.word	0x00004cb0


	//   ....[9]....
        /*00bc*/ 	.word	0x00004ec0


	//   ....[10]....
        /*00c0*/ 	.word	0x00004ef0


	//   ....[11]....
        /*00c4*/ 	.word	0x00005830


	//   ....[12]....
        /*00c8*/ 	.word	0x00005a60


	//----- nvinfo : EIATTR_VRC_CTA_INIT_COUNT
	.align		4
.L_43:
        /*00cc*/ 	.byte	0x02, 0x4a
        /*00ce*/ 	.byte	0x80
	.zero		1


	//----- nvinfo : EIATTR_SYSCALL_OFFSETS
	.align		4
        /*00d0*/ 	.byte	0x04, 0x46
        /*00d2*/ 	.short	(.L_45 - .L_44)


	//   ....[0]....
.L_44:
        /*00d4*/ 	.word	0x00006ec0


	//   ....[1]....
        /*00d8*/ 	.word	0x00007000


	//   ....[2]....
        /*00dc*/ 	.word	0x00007760


	//----- nvinfo : EIATTR_MBARRIER_INSTR_OFFSETS
	.align		4
.L_45:
        /*00e0*/ 	.byte	0x04, 0x39
        /*00e2*/ 	.short	(.L_47 - .L_46)


	//   ....[0]....
.L_46:
        /*00e4*/ 	.word	0x000005d0
        /*00e8*/ 	.word	0x000000ff
        /*00ec*/ 	.word	0x00000000
        /*00f0*/ 	.short	0x0100
        /*00f2*/ 	.byte	0x05
	.zero		1


	//   ....[1]....
        /*00f4*/ 	.word	0x000005e0
        /*00f8*/ 	.word	0x000000ff
        /*00fc*/ 	.word	0x000001b0
        /*0100*/ 	.short	0x0100
        /*0102*/ 	.byte	0x05
	.zero		1


	//   ....[2]....
        /*0104*/ 	.word	0x000005f0
        /*0108*/ 	.word	0x000000ff
        /*010c*/ 	.word	0x00000008
        /*0110*/ 	.short	0x0100
        /*0112*/ 	.byte	0x05
	.zero		1


	//   ....[3]....
        /*0114*/ 	.word	0x00000600
        /*0118*/ 	.word	0x000000ff
        /*011c*/ 	.word	0x000001b8
        /*0120*/ 	.short	0x0100
        /*0122*/ 	.byte	0x05
	.zero		1


	//   ....[4]....
        /*0124*/ 	.word	0x00000610
        /*0128*/ 	.word	0x000000ff
        /*012c*/ 	.word	0x00000010
        /*0130*/ 	.short	0x0100
        /*0132*/ 	.byte	0x05
	.zero		1


	//   ....[5]....
        /*0134*/ 	.word	0x00000620
        /*0138*/ 	.word	0x000000ff
        /*013c*/ 	.word	0x000001c0
        /*0140*/ 	.short	0x0100
        /*0142*/ 	.byte	0x05
	.zero		1


	//   ....[6]....
        /*0144*/ 	.word	0x00000630
        /*0148*/ 	.word	0x000000ff
        /*014c*/ 	.word	0x00000018
        /*0150*/ 	.short	0x0100
        /*0152*/ 	.byte	0x05
	.zero		1


	//   ....[7]....
        /*0154*/ 	.word	0x00000640
        /*0158*/ 	.word	0x000000ff
        /*015c*/ 	.word	0x000001c8
        /*0160*/ 	.short	0x0100
        /*0162*/ 	.byte	0x05
	.zero		1


	//   ....[8]....
        /*0164*/ 	.word	0x00000650
        /*0168*/ 	.word	0x000000ff
        /*016c*/ 	.word	0x00000020
        /*0170*/ 	.short	0x0100
        /*0172*/ 	.byte	0x05
	.zero		1


	//   ....[9]....
        /*0174*/ 	.word	0x00000660
        /*0178*/ 	.word	0x000000ff
        /*017c*/ 	.word	0x000001d0
        /*0180*/ 	.short	0x0100
        /*0182*/ 	.byte	0x05
	.zero		1


	//   ....[10]....
        /*0184*/ 	.word	0x00000670
        /*0188*/ 	.word	0x000000ff
        /*018c*/ 	.word	0x00000028
        /*0190*/ 	.short	0x0100
        /*0192*/ 	.byte	0x05
	.zero		1


	//   ....[11]....
        /*0194*/ 	.word	0x00000680
        /*0198*/ 	.word	0x000000ff
        /*019c*/ 	.word	0x000001d8
        /*01a0*/ 	.short	0x0100
        /*01a2*/ 	.byte	0x05
	.zero		1


	//   ....[12]....
        /*01a4*/ 	.word	0x00000690
        /*01a8*/ 	.word	0x000000ff
        /*01ac*/ 	.word	0x00000030
        /*01b0*/ 	.short	0x0100
        /*01b2*/ 	.byte	0x05
	.zero		1


	//   ....[13]....
        /*01b4*/ 	.word	0x000006a0
        /*01b8*/ 	.word	0x000000ff
        /*01bc*/ 	.word	0x000001e0
        /*01c0*/ 	.short	0x0100
        /*01c2*/ 	.byte	0x05
	.zero		1


	//   ....[14]....
        /*01c4*/ 	.word	0x000006b0
        /*01c8*/ 	.word	0x000000ff
        /*01cc*/ 	.word	0x00000038
        /*01d0*/ 	.short	0x0100
        /*01d2*/ 	.byte	0x05
	.zero		1


	//   ....[15]....
        /*01d4*/ 	.word	0x000006c0
        /*01d8*/ 	.word	0x000000ff
        /*01dc*/ 	.word	0x000001e8
        /*01e0*/ 	.short	0x0100
        /*01e2*/ 	.byte	0x05
	.zero		1


	//   ....[16]....
        /*01e4*/ 	.word	0x000006d0
        /*01e8*/ 	.word	0x000000ff
        /*01ec*/ 	.word	0x00000040
        /*01f0*/ 	.short	0x0100
        /*01f2*/ 	.byte	0x05
	.zero		1


	//   ....[17]....
        /*01f4*/ 	.word	0x000006e0
        /*01f8*/ 	.word	0x000000ff
        /*01fc*/ 	.word	0x000001f0
        /*0200*/ 	.short	0x0100
        /*0202*/ 	.byte	0x05
	.zero		1


	//   ....[18]....
        /*0204*/ 	.word	0x000006f0
        /*0208*/ 	.word	0x000000ff
        /*020c*/ 	.word	0x00000048
        /*0210*/ 	.short	0x0100
        /*0212*/ 	.byte	0x05
	.zero		1


	//   ....[19]....
        /*0214*/ 	.word	0x00000700
        /*0218*/ 	.word	0x000000ff
        /*021c*/ 	.word	0x000001f8
        /*0220*/ 	.short	0x0100
        /*0222*/ 	.byte	0x05
	.zero		1


	//   ....[20]....
        /*0224*/ 	.word	0x00000710
        /*0228*/ 	.word	0x000000ff
        /*022c*/ 	.word	0x00000050
        /*0230*/ 	.short	0x0100
        /*0232*/ 	.byte	0x05
	.zero		1


	//   ....[21]....
        /*0234*/ 	.word	0x00000720
        /*0238*/ 	.word	0x000000ff
        /*023c*/ 	.word	0x00000200
        /*0240*/ 	.short	0x0100
        /*0242*/ 	.byte	0x05
	.zero		1


	//   ....[22]....
        /*0244*/ 	.word	0x00000730
        /*0248*/ 	.word	0x000000ff
        /*024c*/ 	.word	0x00000058
        /*0250*/ 	.short	0x0100
        /*0252*/ 	.byte	0x05
	.zero		1


	//   ....[23]....
        /*0254*/ 	.word	0x00000740
        /*0258*/ 	.word	0x000000ff
        /*025c*/ 	.word	0x00000208
        /*0260*/ 	.short	0x0100
        /*0262*/ 	.byte	0x05
	.zero		1


	//   ....[24]....
        /*0264*/ 	.word	0x00000750
        /*0268*/ 	.word	0x000000ff
        /*026c*/ 	.word	0x00000060
        /*0270*/ 	.short	0x0100
        /*0272*/ 	.byte	0x05
	.zero		1


	//   ....[25]....
        /*0274*/ 	.word	0x00000760
        /*0278*/ 	.word	0x000000ff
        /*027c*/ 	.word	0x00000210
        /*0280*/ 	.short	0x0100
        /*0282*/ 	.byte	0x05
	.zero		1


	//   ....[26]....
        /*0284*/ 	.word	0x00000770
        /*0288*/ 	.word	0x000000ff
        /*028c*/ 	.word	0x00000068
        /*0290*/ 	.short	0x0100
        /*0292*/ 	.byte	0x05
	.zero		1


	//   ....[27]....
        /*0294*/ 	.word	0x00000780
        /*0298*/ 	.word	0x000000ff
        /*029c*/ 	.word	0x00000218
        /*02a0*/ 	.short	0x0100
        /*02a2*/ 	.byte	0x05
	.zero		1


	//   ....[28]....
        /*02a4*/ 	.word	0x00000790
        /*02a8*/ 	.word	0x000000ff
        /*02ac*/ 	.word	0x00000070
        /*02b0*/ 	.short	0x0100
        /*02b2*/ 	.byte	0x05
	.zero		1


	//   ....[29]....
        /*02b4*/ 	.word	0x000007a0
        /*02b8*/ 	.word	0x000000ff
        /*02bc*/ 	.word	0x00000220
        /*02c0*/ 	.short	0x0100
        /*02c2*/ 	.byte	0x05
	.zero		1


	//   ....[30]....
        /*02c4*/ 	.word	0x000007b0
        /*02c8*/ 	.word	0x000000ff
        /*02cc*/ 	.word	0x00000078
        /*02d0*/ 	.short	0x0100
        /*02d2*/ 	.byte	0x05
	.zero		1


	//   ....[31]....
        /*02d4*/ 	.word	0x000007c0
        /*02d8*/ 	.word	0x000000ff
        /*02dc*/ 	.word	0x00000228
        /*02e0*/ 	.short	0x0100
        /*02e2*/ 	.byte	0x05
	.zero		1


	//   ....[32]....
        /*02e4*/ 	.word	0x000007d0
        /*02e8*/ 	.word	0x000000ff
        /*02ec*/ 	.word	0x00000080
        /*02f0*/ 	.short	0x0100
        /*02f2*/ 	.byte	0x05
	.zero		1


	//   ....[33]....
        /*02f4*/ 	.word	0x000007e0
        /*02f8*/ 	.word	0x000000ff
        /*02fc*/ 	.word	0x00000230
        /*0300*/ 	.short	0x0100
        /*0302*/ 	.byte	0x05
	.zero		1


	//   ....[34]....
        /*0304*/ 	.word	0x000007f0
        /*0308*/ 	.word	0x000000ff
        /*030c*/ 	.word	0x00000088
        /*0310*/ 	.short	0x0100
        /*0312*/ 	.byte	0x05
	.zero		1


	//   ....[35]....
        /*0314*/ 	.word	0x00000800
        /*0318*/ 	.word	0x000000ff
        /*031c*/ 	.word	0x00000238
        /*0320*/ 	.short	0x0100
        /*0322*/ 	.byte	0x05
	.zero		1


	//   ....[36]....
        /*0324*/ 	.word	0x00000810
        /*0328*/ 	.word	0x000000ff
        /*032c*/ 	.word	0x00000090
        /*0330*/ 	.short	0x0100
        /*0332*/ 	.byte	0x05
	.zero		1


	//   ....[37]....
        /*0334*/ 	.word	0x00000820
        /*0338*/ 	.word	0x000000ff
        /*033c*/ 	.word	0x00000240
        /*0340*/ 	.short	0x0100
        /*0342*/ 	.byte	0x05
	.zero		1


	//   ....[38]....
        /*0344*/ 	.word	0x00000830
        /*0348*/ 	.word	0x000000ff
        /*034c*/ 	.word	0x00000098
        /*0350*/ 	.short	0x0100
        /*0352*/ 	.byte	0x05
	.zero		1


	//   ....[39]....
        /*0354*/ 	.word	0x00000840
        /*0358*/ 	.word	0x000000ff
        /*035c*/ 	.word	0x00000248
        /*0360*/ 	.short	0x0100
        /*0362*/ 	.byte	0x05
	.zero		1


	//   ....[40]....
        /*0364*/ 	.word	0x00000850
        /*0368*/ 	.word	0x000000ff
        /*036c*/ 	.word	0x000000a0
        /*0370*/ 	.short	0x0100
        /*0372*/ 	.byte	0x05
	.zero		1


	//   ....[41]....
        /*0374*/ 	.word	0x00000860
        /*0378*/ 	.word	0x000000ff
        /*037c*/ 	.word	0x00000250
        /*0380*/ 	.short	0x0100
        /*0382*/ 	.byte	0x05
	.zero		1


	//   ....[42]....
        /*0384*/ 	.word	0x00000870
        /*0388*/ 	.word	0x000000ff
        /*038c*/ 	.word	0x000000a8
        /*0390*/ 	.short	0x0100
        /*0392*/ 	.byte	0x05
	.zero		1


	//   ....[43]....
        /*0394*/ 	.word	0x00000880
        /*0398*/ 	.word	0x000000ff
        /*039c*/ 	.word	0x00000258
        /*03a0*/ 	.short	0x0100
        /*03a2*/ 	.byte	0x05
	.zero		1


	//   ....[44]....
        /*03a4*/ 	.word	0x00000890
        /*03a8*/ 	.word	0x000000ff
        /*03ac*/ 	.word	0x000000b0
        /*03b0*/ 	.short	0x0100
        /*03b2*/ 	.byte	0x05
	.zero		1


	//   ....[45]....
        /*03b4*/ 	.word	0x000008a0
        /*03b8*/ 	.word	0x000000ff
        /*03bc*/ 	.word	0x00000260
        /*03c0*/ 	.short	0x0100
        /*03c2*/ 	.byte	0x05
	.zero		1


	//   ....[46]....
        /*03c4*/ 	.word	0x000008b0
        /*03c8*/ 	.word	0x000000ff
        /*03cc*/ 	.word	0x000000b8
        /*03d0*/ 	.short	0x0100
        /*03d2*/ 	.byte	0x05
	.zero		1


	//   ....[47]....
        /*03d4*/ 	.word	0x000008c0
        /*03d8*/ 	.word	0x000000ff
        /*03dc*/ 	.word	0x00000268
        /*03e0*/ 	.short	0x0100
        /*03e2*/ 	.byte	0x05
	.zero		1


	//   ....[48]....
        /*03e4*/ 	.word	0x000008d0
        /*03e8*/ 	.word	0x000000ff
        /*03ec*/ 	.word	0x000000c0
        /*03f0*/ 	.short	0x0100
        /*03f2*/ 	.byte	0x05
	.zero		1


	//   ....[49]....
        /*03f4*/ 	.word	0x000008e0
        /*03f8*/ 	.word	0x000000ff
        /*03fc*/ 	.word	0x00000270
        /*0400*/ 	.short	0x0100
        /*0402*/ 	.byte	0x05
	.zero		1


	//   ....[50]....
        /*0404*/ 	.word	0x000008f0
        /*0408*/ 	.word	0x000000ff
        /*040c*/ 	.word	0x000000c8
        /*0410*/ 	.short	0x0100
        /*0412*/ 	.byte	0x05
	.zero		1


	//   ....[51]....
        /*0414*/ 	.word	0x00000900
        /*0418*/ 	.word	0x000000ff
        /*041c*/ 	.word	0x00000278
        /*0420*/ 	.short	0x0100
        /*0422*/ 	.byte	0x05
	.zero		1


	//   ....[52]....
        /*0424*/ 	.word	0x00000910
        /*0428*/ 	.word	0x000000ff
        /*042c*/ 	.word	0x000000d0
        /*0430*/ 	.short	0x0100
        /*0432*/ 	.byte	0x05
	.zero		1


	//   ....[53]....
        /*0434*/ 	.word	0x00000920
        /*0438*/ 	.word	0x000000ff
        /*043c*/ 	.word	0x00000280
        /*0440*/ 	.short	0x0100
        /*0442*/ 	.byte	0x05
	.zero		1


	//   ....[54]....
        /*0444*/ 	.word	0x00000930
        /*0448*/ 	.word	0x000000ff
        /*044c*/ 	.word	0x000000d8
        /*0450*/ 	.short	0x0100
        /*0452*/ 	.byte	0x05
	.zero		1


	//   ....[55]....
        /*0454*/ 	.word	0x00000940
        /*0458*/ 	.word	0x000000ff
        /*045c*/ 	.word	0x00000288
        /*0460*/ 	.short	0x0100
        /*0462*/ 	.byte	0x05
	.zero		1


	//   ....[56]....
        /*0464*/ 	.word	0x00000950
        /*0468*/ 	.word	0x000000ff
        /*046c*/ 	.word	0x000000e0
        /*0470*/ 	.short	0x0100
        /*0472*/ 	.byte	0x05
	.zero		1


	//   ....[57]....
        /*0474*/ 	.word	0x00000960
        /*0478*/ 	.word	0x000000ff
        /*047c*/ 	.word	0x00000290
        /*0480*/ 	.short	0x0100
        /*0482*/ 	.byte	0x05
	.zero		1


	//   ....[58]....
        /*0484*/ 	.word	0x00000970
        /*0488*/ 	.word	0x000000ff
        /*048c*/ 	.word	0x000000e8
        /*0490*/ 	.short	0x0100
        /*0492*/ 	.byte	0x05
	.zero		1


	//   ....[59]....
        /*0494*/ 	.word	0x00000980
        /*0498*/ 	.word	0x000000ff
        /*049c*/ 	.word	0x00000298
        /*04a0*/ 	.short	0x0100
        /*04a2*/ 	.byte	0x05
	.zero		1


	//   ....[60]....
        /*04a4*/ 	.word	0x00000990
        /*04a8*/ 	.word	0x000000ff
        /*04ac*/ 	.word	0x000000f0
        /*04b0*/ 	.short	0x0100
        /*04b2*/ 	.byte	0x05
	.zero		1


	//   ....[61]....
        /*04b4*/ 	.word	0x000009a0
        /*04b8*/ 	.word	0x000000ff
        /*04bc*/ 	.word	0x000002a0
        /*04c0*/ 	.short	0x0100
        /*04c2*/ 	.byte	0x05
	.zero		1


	//   ....[62]....
        /*04c4*/ 	.word	0x000009b0
        /*04c8*/ 	.word	0x000000ff
        /*04cc*/ 	.word	0x000000f8
        /*04d0*/ 	.short	0x0100
        /*04d2*/ 	.byte	0x05
	.zero		1


	//   ....[63]....
        /*04d4*/ 	.word	0x000009c0
        /*04d8*/ 	.word	0x000000ff
        /*04dc*/ 	.word	0x000002a8
        /*04e0*/ 	.short	0x0100
        /*04e2*/ 	.byte	0x05
	.zero		1


	//   ....[64]....
        /*04e4*/ 	.word	0x000009d0
        /*04e8*/ 	.word	0x000000ff
        /*04ec*/ 	.word	0x00000100
        /*04f0*/ 	.short	0x0100
        /*04f2*/ 	.byte	0x05
	.zero		1


	//   ....[65]....
        /*04f4*/ 	.word	0x000009e0
        /*04f8*/ 	.word	0x000000ff
        /*04fc*/ 	.word	0x000002b0
        /*0500*/ 	.short	0x0100
        /*0502*/ 	.byte	0x05
	.zero		1


	//   ....[66]....
        /*0504*/ 	.word	0x000009f0
        /*0508*/ 	.word	0x000000ff
        /*050c*/ 	.word	0x00000108
        /*0510*/ 	.short	0x0100
        /*0512*/ 	.byte	0x05
	.zero		1


	//   ....[67]....
        /*0514*/ 	.word	0x00000a00
        /*0518*/ 	.word	0x000000ff
        /*051c*/ 	.word	0x000002b8
        /*0520*/ 	.short	0x0100
        /*0522*/ 	.byte	0x05
	.zero		1


	//   ....[68]....
        /*0524*/ 	.word	0x00000a10
        /*0528*/ 	.word	0x000000ff
        /*052c*/ 	.word	0x00000110
        /*0530*/ 	.short	0x0100
        /*0532*/ 	.byte	0x05
	.zero		1


	//   ....[69]....
        /*0534*/ 	.word	0x00000a20
        /*0538*/ 	.word	0x000000ff
        /*053c*/ 	.word	0x000002c0
        /*0540*/ 	.short	0x0100
        /*0542*/ 	.byte	0x05
	.zero		1


	//   ....[70]....
        /*0544*/ 	.word	0x00000a30
        /*0548*/ 	.word	0x000000ff
        /*054c*/ 	.word	0x00000118
        /*0550*/ 	.short	0x0100
        /*0552*/ 	.byte	0x05
	.zero		1


	//   ....[71]....
        /*0554*/ 	.word	0x00000a40
        /*0558*/ 	.word	0x000000ff
        /*055c*/ 	.word	0x000002c8
        /*0560*/ 	.short	0x0100
        /*0562*/ 	.byte	0x05
	.zero		1


	//   ....[72]....
        /*0564*/ 	.word	0x00000a50
        /*0568*/ 	.word	0x000000ff
        /*056c*/ 	.word	0x00000120
        /*0570*/ 	.short	0x0100
        /*0572*/ 	.byte	0x05
	.zero		1


	//   ....[73]....
        /*0574*/ 	.word	0x00000a60
        /*0578*/ 	.word	0x000000ff
        /*057c*/ 	.word	0x000002d0
        /*0580*/ 	.short	0x0100
        /*0582*/ 	.byte	0x05
	.zero		1


	//   ....[74]....
        /*0584*/ 	.word	0x00000a70
        /*0588*/ 	.word	0x000000ff
        /*058c*/ 	.word	0x00000128
        /*0590*/ 	.short	0x0100
        /*0592*/ 	.byte	0x05
	.zero		1


	//   ....[75]....
        /*0594*/ 	.word	0x00000a80
        /*0598*/ 	.word	0x000000ff
        /*059c*/ 	.word	0x000002d8
        /*05a0*/ 	.short	0x0100
        /*05a2*/ 	.byte	0x05
	.zero		1


	//   ....[76]....
        /*05a4*/ 	.word	0x00000a90
        /*05a8*/ 	.word	0x000000ff
        /*05ac*/ 	.word	0x00000130
        /*05b0*/ 	.short	0x0100
        /*05b2*/ 	.byte	0x05
	.zero		1


	//   ....[77]....
        /*05b4*/ 	.word	0x00000aa0
        /*05b8*/ 	.word	0x000000ff
        /*05bc*/ 	.word	0x000002e0
        /*05c0*/ 	.short	0x0100
        /*05c2*/ 	.byte	0x05
	.zero		1


	//   ....[78]....
        /*05c4*/ 	.word	0x00000ab0
        /*05c8*/ 	.word	0x000000ff
        /*05cc*/ 	.word	0x00000138
        /*05d0*/ 	.short	0x0100
        /*05d2*/ 	.byte	0x05
	.zero		1


	//   ....[79]....
        /*05d4*/ 	.word	0x00000ac0
        /*05d8*/ 	.word	0x000000ff
        /*05dc*/ 	.word	0x000002e8
        /*05e0*/ 	.short	0x0100
        /*05e2*/ 	.byte	0x05
	.zero		1


	//   ....[80]....
        /*05e4*/ 	.word	0x00000ad0
        /*05e8*/ 	.word	0x000000ff
        /*05ec*/ 	.word	0x00000140
        /*05f0*/ 	.short	0x0100
        /*05f2*/ 	.byte	0x05
	.zero		1


	//   ....[81]....
        /*05f4*/ 	.word	0x00000ae0
        /*05f8*/ 	.word	0x000000ff
        /*05fc*/ 	.word	0x000002f0
        /*0600*/ 	.short	0x0100
        /*0602*/ 	.byte	0x05
	.zero		1


	//   ....[82]....
        /*0604*/ 	.word	0x00000af0
        /*0608*/ 	.word	0x000000ff
        /*060c*/ 	.word	0x00000148
        /*0610*/ 	.short	0x0100
        /*0612*/ 	.byte	0x05
	.zero		1


	//   ....[83]....
        /*0614*/ 	.word	0x00000b00
        /*0618*/ 	.word	0x000000ff
        /*061c*/ 	.word	0x000002f8
        /*0620*/ 	.short	0x0100
        /*0622*/ 	.byte	0x05
	.zero		1


	//   ....[84]....
        /*0624*/ 	.word	0x00000b10
        /*0628*/ 	.word	0x000000ff
        /*062c*/ 	.word	0x00000150
        /*0630*/ 	.short	0x0100
        /*0632*/ 	.byte	0x05
	.zero		1


	//   ....[85]....
        /*0634*/ 	.word	0x00000b20
        /*0638*/ 	.word	0x000000ff
        /*063c*/ 	.word	0x00000300
        /*0640*/ 	.short	0x0100
        /*0642*/ 	.byte	0x05
	.zero		1


	//   ....[86]....
        /*0644*/ 	.word	0x00000b30
        /*0648*/ 	.word	0x000000ff
        /*064c*/ 	.word	0x00000158
        /*0650*/ 	.short	0x0100
        /*0652*/ 	.byte	0x05
	.zero		1


	//   ....[87]....
        /*0654*/ 	.word	0x00000b40
        /*0658*/ 	.word	0x000000ff
        /*065c*/ 	.word	0x00000308
        /*0660*/ 	.short	0x0100
        /*0662*/ 	.byte	0x05
	.zero		1


	//   ....[88]....
        /*0664*/ 	.word	0x00000b50
        /*0668*/ 	.word	0x000000ff
        /*066c*/ 	.word	0x00000160
        /*0670*/ 	.short	0x0100
        /*0672*/ 	.byte	0x05
	.zero		1


	//   ....[89]....
        /*0674*/ 	.word	0x00000b60
        /*0678*/ 	.word	0x000000ff
        /*067c*/ 	.word	0x00000310
        /*0680*/ 	.short	0x0100
        /*0682*/ 	.byte	0x05
	.zero		1


	//   ....[90]....
        /*0684*/ 	.word	0x00000b70
        /*0688*/ 	.word	0x000000ff
        /*068c*/ 	.word	0x00000168
        /*0690*/ 	.short	0x0100
        /*0692*/ 	.byte	0x05
	.zero		1


	//   ....[91]....
        /*0694*/ 	.word	0x00000b80
        /*0698*/ 	.word	0x000000ff
        /*069c*/ 	.word	0x00000318
        /*06a0*/ 	.short	0x0100
        /*06a2*/ 	.byte	0x05
	.zero		1


	//   ....[92]....
        /*06a4*/ 	.word	0x00000b90
        /*06a8*/ 	.word	0x000000ff
        /*06ac*/ 	.word	0x00000170
        /*06b0*/ 	.short	0x0100
        /*06b2*/ 	.byte	0x05
	.zero		1


	//   ....[93]....
        /*06b4*/ 	.word	0x00000ba0
        /*06b8*/ 	.word	0x000000ff
        /*06bc*/ 	.word	0x00000320
        /*06c0*/ 	.short	0x0100
        /*06c2*/ 	.byte	0x05
	.zero		1


	//   ....[94]....
        /*06c4*/ 	.word	0x00000bb0
        /*06c8*/ 	.word	0x000000ff
        /*06cc*/ 	.word	0x00000178
        /*06d0*/ 	.short	0x0100
        /*06d2*/ 	.byte	0x05
	.zero		1


	//   ....[95]....
        /*06d4*/ 	.word	0x00000bc0
        /*06d8*/ 	.word	0x000000ff
        /*06dc*/ 	.word	0x00000328
        /*06e0*/ 	.short	0x0100
        /*06e2*/ 	.byte	0x05
	.zero		1


	//   ....[96]....
        /*06e4*/ 	.word	0x00000bd0
        /*06e8*/ 	.word	0x000000ff
        /*06ec*/ 	.word	0x00000180
        /*06f0*/ 	.short	0x0100
        /*06f2*/ 	.byte	0x05
	.zero		1


	//   ....[97]....
        /*06f4*/ 	.word	0x00000be0
        /*06f8*/ 	.word	0x000000ff
        /*06fc*/ 	.word	0x00000330
        /*0700*/ 	.short	0x0100
        /*0702*/ 	.byte	0x05
	.zero		1


	//   ....[98]....
        /*0704*/ 	.word	0x00000bf0
        /*0708*/ 	.word	0x000000ff
        /*070c*/ 	.word	0x00000188
        /*0710*/ 	.short	0x0100
        /*0712*/ 	.byte	0x05
	.zero		1


	//   ....[99]....
        /*0714*/ 	.word	0x00000c00
        /*0718*/ 	.word	0x000000ff
        /*071c*/ 	.word	0x00000338
        /*0720*/ 	.short	0x0100
        /*0722*/ 	.byte	0x05
	.zero		1


	//   ....[100]....
        /*0724*/ 	.word	0x00000c10
        /*0728*/ 	.word	0x000000ff
        /*072c*/ 	.word	0x00000190
        /*0730*/ 	.short	0x0100
        /*0732*/ 	.byte	0x05
	.zero		1


	//   ....[101]....
        /*0734*/ 	.word	0x00000c20
        /*0738*/ 	.word	0x000000ff
        /*073c*/ 	.word	0x00000340
        /*0740*/ 	.short	0x0100
        /*0742*/ 	.byte	0x05
	.zero		1


	//   ....[102]....
        /*0744*/ 	.word	0x00000c30
        /*0748*/ 	.word	0x000000ff
        /*074c*/ 	.word	0x00000198
        /*0750*/ 	.short	0x0100
        /*0752*/ 	.byte	0x05
	.zero		1


	//   ....[103]....
        /*0754*/ 	.word	0x00000c40
        /*0758*/ 	.word	0x000000ff
        /*075c*/ 	.word	0x00000348
        /*0760*/ 	.short	0x0100
        /*0762*/ 	.byte	0x05
	.zero		1


	//   ....[104]....
        /*0764*/ 	.word	0x00000c50
        /*0768*/ 	.word	0x000000ff
        /*076c*/ 	.word	0x000001a0
        /*0770*/ 	.short	0x0100
        /*0772*/ 	.byte	0x05
	.zero		1


	//   ....[105]....
        /*0774*/ 	.word	0x00000c60
        /*0778*/ 	.word	0x000000ff
        /*077c*/ 	.word	0x00000350
        /*0780*/ 	.short	0x0100
        /*0782*/ 	.byte	0x05
	.zero		1


	//   ....[106]....
        /*0784*/ 	.word	0x00000c70
        /*0788*/ 	.word	0x000000ff
        /*078c*/ 	.word	0x000001a8
        /*0790*/ 	.short	0x0100
        /*0792*/ 	.byte	0x05
	.zero		1


	//   ....[107]....
        /*0794*/ 	.word	0x00000c80
        /*0798*/ 	.word	0x000000ff
        /*079c*/ 	.word	0x00000358
        /*07a0*/ 	.short	0x0100
        /*07a2*/ 	.byte	0x05
	.zero		1


	//   ....[108]....
        /*07a4*/ 	.word	0x00000dc0
        /*07a8*/ 	.word	0x000000ff
        /*07ac*/ 	.word	0x00000360
        /*07b0*/ 	.short	0x0100
        /*07b2*/ 	.byte	0x06
	.zero		1


	//   ....[109]....
        /*07b4*/ 	.word	0x00000dd0
        /*07b8*/ 	.word	0x000000ff
        /*07bc*/ 	.word	0x00000368
        /*07c0*/ 	.short	0x0100
        /*07c2*/ 	.byte	0x06
	.zero		1


	//   ....[110]....
        /*07c4*/ 	.word	0x00000ec0
        /*07c8*/ 	.word	0x000000ff
        /*07cc*/ 	.word	0x00000370
        /*07d0*/ 	.short	0x0100
        /*07d2*/ 	.byte	0x05
	.zero		1


	//   ....[111]....
        /*07d4*/ 	.word	0x00000ed0
        /*07d8*/ 	.word	0x000000ff
        /*07dc*/ 	.word	0x00000378
        /*07e0*/ 	.short	0x0100
        /*07e2*/ 	.byte	0x05
	.zero		1


	//   ....[112]....
        /*07e4*/ 	.word	0x00001010
        /*07e8*/ 	.word	0x000000ff
        /*07ec*/ 	.word	0x00000380
        /*07f0*/ 	.short	0x0100
        /*07f2*/ 	.byte	0x05
	.zero		1


	//   ....[113]....
        /*07f4*/ 	.word	0x00001020
        /*07f8*/ 	.word	0x000000ff
        /*07fc*/ 	.word	0x00000390
        /*0800*/ 	.short	0x0100
        /*0802*/ 	.byte	0x05
	.zero		1


	//   ....[114]....
        /*0804*/ 	.word	0x00001030
        /*0808*/ 	.word	0x000000ff
        /*080c*/ 	.word	0x00000388
        /*0810*/ 	.short	0x0100
        /*0812*/ 	.byte	0x05
	.zero		1


	//   ....[115]....
        /*0814*/ 	.word	0x00001040
        /*0818*/ 	.word	0x000000ff
        /*081c*/ 	.word	0x00000398
        /*0820*/ 	.short	0x0100
        /*0822*/ 	.byte	0x05
	.zero		1


	//   ....[116]....
        /*0824*/ 	.word	0x00001170
        /*0828*/ 	.word	0x000000ff
        /*082c*/ 	.word	0x000003a0
        /*0830*/ 	.short	0x0100
        /*0832*/ 	.byte	0x06
	.zero		1


	//   ....[117]....
        /*0834*/ 	.word	0x00001180
        /*0838*/ 	.word	0x000000ff
        /*083c*/ 	.word	0x000003c0
        /*0840*/ 	.short	0x0100
        /*0842*/ 	.byte	0x06
	.zero		1


	//   ....[118]....
        /*0844*/ 	.word	0x00001190
        /*0848*/ 	.word	0x000000ff
        /*084c*/ 	.word	0x000003a8
        /*0850*/ 	.short	0x0100
        /*0852*/ 	.byte	0x06
	.zero		1


	//   ....[119]....
        /*0854*/ 	.word	0x000011a0
        /*0858*/ 	.word	0x000000ff
        /*085c*/ 	.word	0x000003c8
        /*0860*/ 	.short	0x0100
        /*0862*/ 	.byte	0x06
	.zero		1


	//   ....[120]....
        /*0864*/ 	.word	0x000011b0
        /*0868*/ 	.word	0x000000ff
        /*086c*/ 	.word	0x000003b0
        /*0870*/ 	.short	0x0100
        /*0872*/ 	.byte	0x06
	.zero		1


	//   ....[121]....
        /*0874*/ 	.word	0x000011c0
        /*0878*/ 	.word	0x000000ff
        /*087c*/ 	.word	0x000003d0
        /*0880*/ 	.short	0x0100
        /*0882*/ 	.byte	0x06
	.zero		1


	//   ....[122]....
        /*0884*/ 	.word	0x000011d0
        /*0888*/ 	.word	0x000000ff
        /*088c*/ 	.word	0x000003b8
        /*0890*/ 	.short	0x0100
        /*0892*/ 	.byte	0x06
	.zero		1


	//   ....[123]....
        /*0894*/ 	.word	0x000011e0
        /*0898*/ 	.word	0x000000ff
        /*089c*/ 	.word	0x000003d8
        /*08a0*/ 	.short	0x0100
        /*08a2*/ 	.byte	0x06
	.zero		1


	//   ....[124]....
        /*08a4*/ 	.word	0x000012d0
        /*08a8*/ 	.word	0x000000ff
        /*08ac*/ 	.word	0x000003e0
        /*08b0*/ 	.short	0x0100
        /*08b2*/ 	.byte	0x05
	.zero		1


	//   ....[125]....
        /*08b4*/ 	.word	0x000012e0
        /*08b8*/ 	.word	0x000000ff
        /*08bc*/ 	.word	0x000003f0
        /*08c0*/ 	.short	0x0100
        /*08c2*/ 	.byte	0x05
	.zero		1


	//   ....[126]....
        /*08c4*/ 	.word	0x000012f0
        /*08c8*/ 	.word	0x000000ff
        /*08cc*/ 	.word	0x000003e8
        /*08d0*/ 	.short	0x0100
        /*08d2*/ 	.byte	0x05
	.zero		1


	//   ....[127]....
        /*08d4*/ 	.word	0x00001300
        /*08d8*/ 	.word	0x000000ff
        /*08dc*/ 	.word	0x000003f8
        /*08e0*/ 	.short	0x0100
        /*08e2*/ 	.byte	0x05
	.zero		1


	//   ....[128]....
        /*08e4*/ 	.word	0x00001bd0
        /*08e8*/ 	.word	0x00000003
        /*08ec*/ 	.word	0x000003f0
        /*08f0*/ 	.short	0x010a
        /*08f2*/ 	.byte	0xff
	.zero		1


	//   ....[129]....
        /*08f4*/ 	.word	0x00001c00
        /*08f8*/ 	.word	0x00000003
        /*08fc*/ 	.word	0x000003e0
        /*0900*/ 	.short	0x0101
        /*0902*/ 	.byte	0xff
	.zero		1


	//   ....[130]....
        /*0904*/ 	.word	0x00001cd0
        /*0908*/ 	.word	0x000000ff
        /*090c*/ 	.word	0x000001b0
        /*0910*/ 	.short	0x010a
        /*0912*/ 	.byte	0x08
	.zero		1


	//   ....[131]....
        /*0914*/ 	.word	0x00001d70
        /*0918*/ 	.word	0x000000ff
        /*091c*/ 	.word	0x000001b0
        /*0920*/ 	.short	0x010a
        /*0922*/ 	.byte	0x21
	.zero		1


	//   ....[132]....
        /*0924*/ 	.word	0x00001ed0
        /*0928*/ 	.word	0x000000ff
        /*092c*/ 	.word	0x000001b0
        /*0930*/ 	.short	0x010a
        /*0932*/ 	.byte	0x08
	.zero		1


	//   ....[133]....
        /*0934*/ 	.word	0x00001fc0
        /*0938*/ 	.word	0x000000ff
        /*093c*/ 	.word	0x00000378
        /*0940*/ 	.short	0x0101
        /*0942*/ 	.byte	0x04
	.zero		1


	//   ....[134]....
        /*0944*/ 	.word	0x00001fe0
        /*0948*/ 	.word	0x000000ff
        /*094c*/ 	.word	0x000001b0
        /*0950*/ 	.short	0x010a
        /*0952*/ 	.byte	0x08
	.zero		1


	//   ....[135]....
        /*0954*/ 	.word	0x00002060
        /*0958*/ 	.word	0x000000ff
        /*095c*/ 	.word	0x000001b0
        /*0960*/ 	.short	0x010a
        /*0962*/ 	.byte	0x11
	.zero		1


	//   ....[136]....
        /*0964*/ 	.word	0x000021c0
        /*0968*/ 	.word	0x000000ff
        /*096c*/ 	.word	0x000001b0
        /*0970*/ 	.short	0x010a
        /*0972*/ 	.byte	0x08
	.zero		1


	//   ....[137]....
        /*0974*/ 	.word	0x000022e0
        /*0978*/ 	.word	0x00000002
        /*097c*/ 	.word	0x00000380
        /*0980*/ 	.short	0x010a
        /*0982*/ 	.byte	0xff
	.zero		1


	//   ....[138]....
        /*0984*/ 	.word	0x000023a0
        /*0988*/ 	.word	0x00000002
        /*098c*/ 	.word	0x00000000
        /*0990*/ 	.short	0x0101
        /*0992*/ 	.byte	0xff
	.zero		1


	//   ....[139]....
        /*0994*/ 	.word	0x00002900
        /*0998*/ 	.word	0x000000ff
        /*099c*/ 	.word	0x00000000
        /*09a0*/ 	.short	0x010a
        /*09a2*/ 	.byte	0x05
	.zero		1


	//   ....[140]....
        /*09a4*/ 	.word	0x00002990
        /*09a8*/ 	.word	0x000000ff
        /*09ac*/ 	.word	0x00000000
        /*09b0*/ 	.short	0x010a
        /*09b2*/ 	.byte	0x05
	.zero		1


	//   ....[141]....
        /*09b4*/ 	.word	0x00002a20
        /*09b8*/ 	.word	0x000000ff
        /*09bc*/ 	.word	0x00000000
        /*09c0*/ 	.short	0x010a
        /*09c2*/ 	.byte	0x05
	.zero		1


	//   ....[142]....
        /*09c4*/ 	.word	0x00002ab0
        /*09c8*/ 	.word	0x000000ff
        /*09cc*/ 	.word	0x00000000
        /*09d0*/ 	.short	0x010a
        /*09d2*/ 	.byte	0x05
	.zero		1


	//   ....[143]....
        /*09d4*/ 	.word	0x00002b40
        /*09d8*/ 	.word	0x000000ff
        /*09dc*/ 	.word	0x00000000
        /*09e0*/ 	.short	0x010a
        /*09e2*/ 	.byte	0x05
	.zero		1


	//   ....[144]....
        /*09e4*/ 	.word	0x00002bd0
        /*09e8*/ 	.word	0x000000ff
        /*09ec*/ 	.word	0x00000000
        /*09f0*/ 	.short	0x010a
        /*09f2*/ 	.byte	0x05
	.zero		1


	//   ....[145]....
        /*09f4*/ 	.word	0x00002c60
        /*09f8*/ 	.word	0x000000ff
        /*09fc*/ 	.word	0x00000000
        /*0a00*/ 	.short	0x010a
        /*0a02*/ 	.byte	0x05
	.zero		1


	//   ....[146]....
        /*0a04*/ 	.word	0x00002cf0
        /*0a08*/ 	.word	0x000000ff
        /*0a0c*/ 	.word	0x00000000
        /*0a10*/ 	.short	0x010a
        /*0a12*/ 	.byte	0x05
	.zero		1


	//   ....[147]....
        /*0a14*/ 	.word	0x00002d80
        /*0a18*/ 	.word	0x000000ff
        /*0a1c*/ 	.word	0x00000000
        /*0a20*/ 	.short	0x010a
        /*0a22*/ 	.byte	0x05
	.zero		1


	//   ....[148]....
        /*0a24*/ 	.word	0x00002e10
        /*0a28*/ 	.word	0x000000ff
        /*0a2c*/ 	.word	0x00000000
        /*0a30*/ 	.short	0x010a
        /*0a32*/ 	.byte	0x05
	.zero		1


	//   ....[149]....
        /*0a34*/ 	.word	0x00002ea0
        /*0a38*/ 	.word	0x000000ff
        /*0a3c*/ 	.word	0x00000000
        /*0a40*/ 	.short	0x010a
        /*0a42*/ 	.byte	0x05
	.zero		1


	//   ....[150]....
        /*0a44*/ 	.word	0x00002f30
        /*0a48*/ 	.word	0x000000ff
        /*0a4c*/ 	.word	0x00000000
        /*0a50*/ 	.short	0x010a
        /*0a52*/ 	.byte	0x05
	.zero		1


	//   ....[151]....
        /*0a54*/ 	.word	0x00002fc0
        /*0a58*/ 	.word	0x000000ff
        /*0a5c*/ 	.word	0x00000000
        /*0a60*/ 	.short	0x010a
        /*0a62*/ 	.byte	0x05
	.zero		1


	//   ....[152]....
        /*0a64*/ 	.word	0x00003050
        /*0a68*/ 	.word	0x000000ff
        /*0a6c*/ 	.word	0x00000000
        /*0a70*/ 	.short	0x010a
        /*0a72*/ 	.byte	0x05
	.zero		1


	//   ....[153]....
        /*0a74*/ 	.word	0x000030e0
        /*0a78*/ 	.word	0x000000ff
        /*0a7c*/ 	.word	0x00000000
        /*0a80*/ 	.short	0x010a
        /*0a82*/ 	.byte	0x05
	.zero		1


	//   ....[154]....
        /*0a84*/ 	.word	0x00003170
        /*0a88*/ 	.word	0x000000ff
        /*0a8c*/ 	.word	0x00000000
        /*0a90*/ 	.short	0x010a
        /*0a92*/ 	.byte	0x05
	.zero		1


	//   ....[155]....
        /*0a94*/ 	.word	0x00003200
        /*0a98*/ 	.word	0x000000ff
        /*0a9c*/ 	.word	0x00000000
        /*0aa0*/ 	.short	0x010a
        /*0aa2*/ 	.byte	0x05
	.zero		1


	//   ....[156]....
        /*0aa4*/ 	.word	0x00003290
        /*0aa8*/ 	.word	0x000000ff
        /*0aac*/ 	.word	0x00000000
        /*0ab0*/ 	.short	0x010a
        /*0ab2*/ 	.byte	0x05
	.zero		1


	//   ....[157]....
        /*0ab4*/ 	.word	0x00003320
        /*0ab8*/ 	.word	0x000000ff
        /*0abc*/ 	.word	0x00000000
        /*0ac0*/ 	.short	0x010a
        /*0ac2*/ 	.byte	0x05
	.zero		1


	//   ....[158]....
        /*0ac4*/ 	.word	0x000033b0
        /*0ac8*/ 	.word	0x000000ff
        /*0acc*/ 	.word	0x00000000
        /*0ad0*/ 	.short	0x010a
        /*0ad2*/ 	.byte	0x05
	.zero		1


	//   ....[159]....
        /*0ad4*/ 	.word	0x00003440
        /*0ad8*/ 	.word	0x000000ff
        /*0adc*/ 	.word	0x00000000
        /*0ae0*/ 	.short	0x010a
        /*0ae2*/ 	.byte	0x05
	.zero		1


	//   ....[160]....
        /*0ae4*/ 	.word	0x000034d0
        /*0ae8*/ 	.word	0x000000ff
        /*0aec*/ 	.word	0x00000000
        /*0af0*/ 	.short	0x010a
        /*0af2*/ 	.byte	0x05
	.zero		1


	//   ....[161]....
        /*0af4*/ 	.word	0x00003560
        /*0af8*/ 	.word	0x000000ff
        /*0afc*/ 	.word	0x00000000
        /*0b00*/ 	.short	0x010a
        /*0b02*/ 	.byte	0x05
	.zero		1


	//   ....[162]....
        /*0b04*/ 	.word	0x000035f0
        /*0b08*/ 	.word	0x000000ff
        /*0b0c*/ 	.word	0x00000000
        /*0b10*/ 	.short	0x010a
        /*0b12*/ 	.byte	0x05
	.zero		1


	//   ....[163]....
        /*0b14*/ 	.word	0x00003680
        /*0b18*/ 	.word	0x000000ff
        /*0b1c*/ 	.word	0x00000000
        /*0b20*/ 	.short	0x010a
        /*0b22*/ 	.byte	0x05
	.zero		1


	//   ....[164]....
        /*0b24*/ 	.word	0x00003710
        /*0b28*/ 	.word	0x000000ff
        /*0b2c*/ 	.word	0x00000000
        /*0b30*/ 	.short	0x010a
        /*0b32*/ 	.byte	0x05
	.zero		1


	//   ....[165]....
        /*0b34*/ 	.word	0x000037a0
        /*0b38*/ 	.word	0x000000ff
        /*0b3c*/ 	.word	0x00000000
        /*0b40*/ 	.short	0x010a
        /*0b42*/ 	.byte	0x05
	.zero		1


	//   ....[166]....
        /*0b44*/ 	.word	0x00003830
        /*0b48*/ 	.word	0x000000ff
        /*0b4c*/ 	.word	0x00000000
        /*0b50*/ 	.short	0x010a
        /*0b52*/ 	.byte	0x05
	.zero		1


	//   ....[167]....
        /*0b54*/ 	.word	0x000038c0
        /*0b58*/ 	.word	0x000000ff
        /*0b5c*/ 	.word	0x00000000
        /*0b60*/ 	.short	0x010a
        /*0b62*/ 	.byte	0x05
	.zero		1


	//   ....[168]....
        /*0b64*/ 	.word	0x00003950
        /*0b68*/ 	.word	0x000000ff
        /*0b6c*/ 	.word	0x00000000
        /*0b70*/ 	.short	0x010a
        /*0b72*/ 	.byte	0x05
	.zero		1


	//   ....[169]....
        /*0b74*/ 	.word	0x000039e0
        /*0b78*/ 	.word	0x000000ff
        /*0b7c*/ 	.word	0x00000000
        /*0b80*/ 	.short	0x010a
        /*0b82*/ 	.byte	0x05
	.zero		1


	//   ....[170]....
        /*0b84*/ 	.word	0x00003a70
        /*0b88*/ 	.word	0x000000ff
        /*0b8c*/ 	.word	0x00000000
        /*0b90*/ 	.short	0x010a
        /*0b92*/ 	.byte	0x05
	.zero		1


	//   ....[171]....
        /*0b94*/ 	.word	0x00003b00
        /*0b98*/ 	.word	0x000000ff
        /*0b9c*/ 	.word	0x00000000
        /*0ba0*/ 	.short	0x010a
        /*0ba2*/ 	.byte	0x05
	.zero		1


	//   ....[172]....
        /*0ba4*/ 	.word	0x00003b90
        /*0ba8*/ 	.word	0x000000ff
        /*0bac*/ 	.word	0x00000000
        /*0bb0*/ 	.short	0x010a
        /*0bb2*/ 	.byte	0x05
	.zero		1


	//   ....[173]....
        /*0bb4*/ 	.word	0x00003c20
        /*0bb8*/ 	.word	0x000000ff
        /*0bbc*/ 	.word	0x00000000
        /*0bc0*/ 	.short	0x010a
        /*0bc2*/ 	.byte	0x05
	.zero		1


	//   ....[174]....
        /*0bc4*/ 	.word	0x00003cb0
        /*0bc8*/ 	.word	0x000000ff
        /*0bcc*/ 	.word	0x00000000
        /*0bd0*/ 	.short	0x010a
        /*0bd2*/ 	.byte	0x05
	.zero		1


	//   ....[175]....
        /*0bd4*/ 	.word	0x00003d40
        /*0bd8*/ 	.word	0x000000ff
        /*0bdc*/ 	.word	0x00000000
        /*0be0*/ 	.short	0x010a
        /*0be2*/ 	.byte	0x05
	.zero		1


	//   ....[176]....
        /*0be4*/ 	.word	0x00003dd0
        /*0be8*/ 	.word	0x000000ff
        /*0bec*/ 	.word	0x00000000
        /*0bf0*/ 	.short	0x010a
        /*0bf2*/ 	.byte	0x05
	.zero		1


	//   ....[177]....
        /*0bf4*/ 	.word	0x00003e60
        /*0bf8*/ 	.word	0x000000ff
        /*0bfc*/ 	.word	0x00000000
        /*0c00*/ 	.short	0x010a
        /*0c02*/ 	.byte	0x05
	.zero		1


	//   ....[178]....
        /*0c04*/ 	.word	0x00003ef0
        /*0c08*/ 	.word	0x000000ff
        /*0c0c*/ 	.word	0x00000000
        /*0c10*/ 	.short	0x010a
        /*0c12*/ 	.byte	0x05
	.zero		1


	//   ....[179]....
        /*0c14*/ 	.word	0x00003f80
        /*0c18*/ 	.word	0x000000ff
        /*0c1c*/ 	.word	0x00000000
        /*0c20*/ 	.short	0x010a
        /*0c22*/ 	.byte	0x05
	.zero		1


	//   ....[180]....
        /*0c24*/ 	.word	0x00004010
        /*0c28*/ 	.word	0x000000ff
        /*0c2c*/ 	.word	0x00000000
        /*0c30*/ 	.short	0x010a
        /*0c32*/ 	.byte	0x05
	.zero		1


	//   ....[181]....
        /*0c34*/ 	.word	0x000040a0
        /*0c38*/ 	.word	0x000000ff
        /*0c3c*/ 	.word	0x00000000
        /*0c40*/ 	.short	0x010a
        /*0c42*/ 	.byte	0x05
	.zero		1


	//   ....[182]....
        /*0c44*/ 	.word	0x00004130
        /*0c48*/ 	.word	0x000000ff
        /*0c4c*/ 	.word	0x00000000
        /*0c50*/ 	.short	0x010a
        /*0c52*/ 	.byte	0x05
	.zero		1


	//   ....[183]....
        /*0c54*/ 	.word	0x000041c0
        /*0c58*/ 	.word	0x000000ff
        /*0c5c*/ 	.word	0x00000000
        /*0c60*/ 	.short	0x010a
        /*0c62*/ 	.byte	0x05
	.zero		1


	//   ....[184]....
        /*0c64*/ 	.word	0x00004250
        /*0c68*/ 	.word	0x000000ff
        /*0c6c*/ 	.word	0x00000000
        /*0c70*/ 	.short	0x010a
        /*0c72*/ 	.byte	0x05
	.zero		1


	//   ....[185]....
        /*0c74*/ 	.word	0x000042e0
        /*0c78*/ 	.word	0x000000ff
        /*0c7c*/ 	.word	0x00000000
        /*0c80*/ 	.short	0x010a
        /*0c82*/ 	.byte	0x05
	.zero		1


	//   ....[186]....
        /*0c84*/ 	.word	0x00004370
        /*0c88*/ 	.word	0x000000ff
        /*0c8c*/ 	.word	0x00000000
        /*0c90*/ 	.short	0x010a
        /*0c92*/ 	.byte	0x05
	.zero		1


	//   ....[187]....
        /*0c94*/ 	.word	0x00004400
        /*0c98*/ 	.word	0x000000ff
        /*0c9c*/ 	.word	0x00000000
        /*0ca0*/ 	.short	0x010a
        /*0ca2*/ 	.byte	0x05
	.zero		1


	//   ....[188]....
        /*0ca4*/ 	.word	0x00004490
        /*0ca8*/ 	.word	0x000000ff
        /*0cac*/ 	.word	0x00000000
        /*0cb0*/ 	.short	0x010a
        /*0cb2*/ 	.byte	0x05
	.zero		1


	//   ....[189]....
        /*0cb4*/ 	.word	0x00004520
        /*0cb8*/ 	.word	0x000000ff
        /*0cbc*/ 	.word	0x00000000
        /*0cc0*/ 	.short	0x010a
        /*0cc2*/ 	.byte	0x05
	.zero		1


	//   ....[190]....
        /*0cc4*/ 	.word	0x000045b0
        /*0cc8*/ 	.word	0x000000ff
        /*0ccc*/ 	.word	0x00000000
        /*0cd0*/ 	.short	0x010a
        /*0cd2*/ 	.byte	0x05
	.zero		1


	//   ....[191]....
        /*0cd4*/ 	.word	0x00004640
        /*0cd8*/ 	.word	0x000000ff
        /*0cdc*/ 	.word	0x00000000
        /*0ce0*/ 	.short	0x010a
        /*0ce2*/ 	.byte	0x05
	.zero		1


	//   ....[192]....
        /*0ce4*/ 	.word	0x000046e0
        /*0ce8*/ 	.word	0x00000000
        /*0cec*/ 	.word	0x00000000
        /*0cf0*/ 	.short	0x010a
        /*0cf2*/ 	.byte	0xff
	.zero		1


	//   ....[193]....
        /*0cf4*/ 	.word	0x00004800
        /*0cf8*/ 	.word	0x00000000
        /*0cfc*/ 	.word	0x000003e0
        /*0d00*/ 	.short	0x010a
        /*0d02*/ 	.byte	0xff
	.zero		1


	//   ....[194]....
        /*0d04*/ 	.word	0x00004860
        /*0d08*/ 	.word	0x00000004
        /*0d0c*/ 	.word	0x00000000
        /*0d10*/ 	.short	0x0101
        /*0d12*/ 	.byte	0xff
	.zero		1


	//   ....[195]....
        /*0d14*/ 	.word	0x00004880
        /*0d18*/ 	.word	0x000000ff
        /*0d1c*/ 	.word	0x00000390
        /*0d20*/ 	.short	0x010a
        /*0d22*/ 	.byte	0x05
	.zero		1


	//   ....[196]....
        /*0d24*/ 	.word	0x000049a0
        /*0d28*/ 	.word	0x00000000
        /*0d2c*/ 	.word	0x00000380
        /*0d30*/ 	.short	0x010a
        /*0d32*/ 	.byte	0xff
	.zero		1


	//   ....[197]....
        /*0d34*/ 	.word	0x00004ab0
        /*0d38*/ 	.word	0x00000000
        /*0d3c*/ 	.word	0x00000000
        /*0d40*/ 	.short	0x0101
        /*0d42*/ 	.byte	0xff
	.zero		1


	//   ....[198]....
        /*0d44*/ 	.word	0x00004b40
        /*0d48*/ 	.word	0x000000ff
        /*0d4c*/ 	.word	0x00000390
        /*0d50*/ 	.short	0x0106
        /*0d52*/ 	.byte	0x05
	.zero		1


	//   ....[199]....
        /*0d54*/ 	.word	0x00004b60
        /*0d58*/ 	.word	0x000000ff
        /*0d5c*/ 	.word	0x00000390
        /*0d60*/ 	.short	0x010a
        /*0d62*/ 	.byte	0x05
	.zero		1


	//   ....[200]....
        /*0d64*/ 	.word	0x00004bf0
        /*0d68*/ 	.word	0x000000ff
        /*0d6c*/ 	.word	0x00000390
        /*0d70*/ 	.short	0x0106
        /*0d72*/ 	.byte	0x04
	.zero		1


	//   ....[201]....
        /*0d74*/ 	.word	0x00004c30
        /*0d78*/ 	.word	0x00000000
        /*0d7c*/ 	.word	0x00000390
        /*0d80*/ 	.short	0x010a
        /*0d82*/ 	.byte	0xff
	.zero		1


	//   ....[202]....
        /*0d84*/ 	.word	0x00005110
        /*0d88*/ 	.word	0x00000000
        /*0d8c*/ 	.word	0x00000380
        /*0d90*/ 	.short	0x010a
        /*0d92*/ 	.byte	0xff
	.zero		1


	//   ....[203]....
        /*0d94*/ 	.word	0x00005210
        /*0d98*/ 	.word	0x00000003
        /*0d9c*/ 	.word	0x00000000
        /*0da0*/ 	.short	0x0101
        /*0da2*/ 	.byte	0xff
	.zero		1


	//   ....[204]....
        /*0da4*/ 	.word	0x00005220
        /*0da8*/ 	.word	0x000000ff
        /*0dac*/ 	.word	0x00000000
        /*0db0*/ 	.short	0x010a
        /*0db2*/ 	.byte	0x04
	.zero		1


	//   ....[205]....
        /*0db4*/ 	.word	0x00005240
        /*0db8*/ 	.word	0x000000ff
        /*0dbc*/ 	.word	0x000003c0
        /*0dc0*/ 	.short	0x010a
        /*0dc2*/ 	.byte	0x09
	.zero		1


	//   ....[206]....
        /*0dc4*/ 	.word	0x00005380
        /*0dc8*/ 	.word	0x000000ff
        /*0dcc*/ 	.word	0x00000000
        /*0dd0*/ 	.short	0x010a
        /*0dd2*/ 	.byte	0x07
	.zero		1


	//   ....[207]....
        /*0dd4*/ 	.word	0x000054b0
        /*0dd8*/ 	.word	0x000000ff
        /*0ddc*/ 	.word	0x00000000
        /*0de0*/ 	.short	0x010a
        /*0de2*/ 	.byte	0x04
	.zero		1


	//   ....[208]....
        /*0de4*/ 	.word	0x00005660
        /*0de8*/ 	.word	0x000000ff
        /*0dec*/ 	.word	0x00000000
        /*0df0*/ 	.short	0x010a
        /*0df2*/ 	.byte	0x05
	.zero		1


	//   ....[209]....
        /*0df4*/ 	.word	0x000056f0
        /*0df8*/ 	.word	0x000000ff
        /*0dfc*/ 	.word	0x00000000
        /*0e00*/ 	.short	0x010a
        /*0e02*/ 	.byte	0x05
	.zero		1


	//   ....[210]....
        /*0e04*/ 	.word	0x00005780
        /*0e08*/ 	.word	0x000000ff
        /*0e0c*/ 	.word	0x00000000
        /*0e10*/ 	.short	0x010a
        /*0e12*/ 	.byte	0x05
	.zero		1


	//   ....[211]....
        /*0e14*/ 	.word	0x00005810
        /*0e18*/ 	.word	0x000000ff
        /*0e1c*/ 	.word	0x00000000
        /*0e20*/ 	.short	0x010a
        /*0e22*/ 	.byte	0x07
	.zero		1


	//   ....[212]....
        /*0e24*/ 	.word	0x00005c50
        /*0e28*/ 	.word	0x00000000
        /*0e2c*/ 	.word	0x00000380
        /*0e30*/ 	.short	0x010a
        /*0e32*/ 	.byte	0xff
	.zero		1


	//   ....[213]....
        /*0e34*/ 	.word	0x00005d40
        /*0e38*/ 	.word	0x00000000
        /*0e3c*/ 	.word	0x00000000
        /*0e40*/ 	.short	0x0101
        /*0e42*/ 	.byte	0xff
	.zero		1


	//   ....[214]....
        /*0e44*/ 	.word	0x00006060
        /*0e48*/ 	.word	0x000000ff
        /*0e4c*/ 	.word	0x00000378
        /*0e50*/ 	.short	0x010a
        /*0e52*/ 	.byte	0x06
	.zero		1


	//   ....[215]....
        /*0e54*/ 	.word	0x000061e0
        /*0e58*/ 	.word	0x000000ff
        /*0e5c*/ 	.word	0x00000368
        /*0e60*/ 	.short	0x010a
        /*0e62*/ 	.byte	0x06
	.zero		1


	//   ....[216]....
        /*0e64*/ 	.word	0x00006510
        /*0e68*/ 	.word	0x000000ff
        /*0e6c*/ 	.word	0x00000360
        /*0e70*/ 	.short	0x010b
        /*0e72*/ 	.byte	0x06
	.zero		1


	//   ....[217]....
        /*0e74*/ 	.word	0x00006530
        /*0e78*/ 	.word	0x000000ff
        /*0e7c*/ 	.word	0x00000000
        /*0e80*/ 	.short	0x0101
        /*0e82*/ 	.byte	0x25
	.zero		1


	//   ....[218]....
        /*0e84*/ 	.word	0x00006570
        /*0e88*/ 	.word	0x00000000
        /*0e8c*/ 	.word	0x00000368
        /*0e90*/ 	.short	0x010a
        /*0e92*/ 	.byte	0xff
	.zero		1


	//   ....[219]....
        /*0e94*/ 	.word	0x000068d0
        /*0e98*/ 	.word	0x00000000
        /*0e9c*/ 	.word	0x00000380
        /*0ea0*/ 	.short	0x010a
        /*0ea2*/ 	.byte	0xff
	.zero		1


	//   ....[220]....
        /*0ea4*/ 	.word	0x000069e0
        /*0ea8*/ 	.word	0x00000000
        /*0eac*/ 	.word	0x00000000
        /*0eb0*/ 	.short	0x0101
        /*0eb2*/ 	.byte	0xff
	.zero		1


	//   ....[221]....
        /*0eb4*/ 	.word	0x00007390
        /*0eb8*/ 	.word	0x000000ff
        /*0ebc*/ 	.word	0x00000360
        /*0ec0*/ 	.short	0x010a
        /*0ec2*/ 	.byte	0x2b
	.zero		1


	//   ....[222]....
        /*0ec4*/ 	.word	0x000073b0
        /*0ec8*/ 	.word	0x0000005c
        /*0ecc*/ 	.word	0x000003a0
        /*0ed0*/ 	.short	0x010a
        /*0ed2*/ 	.byte	0xff
	.zero		1


	//   ....[223]....
        /*0ed4*/ 	.word	0x00007500
        /*0ed8*/ 	.word	0x000000ff
        /*0edc*/ 	.word	0x00000360
        /*0ee0*/ 	.short	0x010a
        /*0ee2*/ 	.byte	0x2b
	.zero		1


	//   ....[224]....
        /*0ee4*/ 	.word	0x000075e0
        /*0ee8*/ 	.word	0x000000ff
        /*0eec*/ 	.word	0x00000000
        /*0ef0*/ 	.short	0x0101
        /*0ef2*/ 	.byte	0x04
	.zero		1


	//   ....[225]....
        /*0ef4*/ 	.word	0x00007640
        /*0ef8*/ 	.word	0x0000005c
        /*0efc*/ 	.word	0x000003a0
        /*0f00*/ 	.short	0x010a
        /*0f02*/ 	.byte	0xff
	.zero		1


	//   ....[226]....
        /*0f04*/ 	.word	0x00007a10
        /*0f08*/ 	.word	0x000000ff
        /*0f0c*/ 	.word	0x00000000
        /*0f10*/ 	.short	0x0101
        /*0f12*/ 	.byte	0x05
	.zero		1


	//   ....[227]....
        /*0f14*/ 	.word	0x000082a0
        /*0f18*/ 	.word	0x00000003
        /*0f1c*/ 	.word	0x000003f0
        /*0f20*/ 	.short	0x010a
        /*0f22*/ 	.byte	0xff
	.zero		1


	//   ....[228]....
        /*0f24*/ 	.word	0x00008300
        /*0f28*/ 	.word	0x00000002
        /*0f2c*/ 	.word	0x000001b0
        /*0f30*/ 	.short	0x010a
        /*0f32*/ 	.byte	0xff
	.zero		1


	//   ....[229]....
        /*0f34*/ 	.word	0x00008360
        /*0f38*/ 	.word	0x00000002
        /*0f3c*/ 	.word	0x000001b0
        /*0f40*/ 	.short	0x010a
        /*0f42*/ 	.byte	0xff
	.zero		1


	//   ....[230]....
        /*0f44*/ 	.word	0x000083b0
        /*0f48*/ 	.word	0x00000002
        /*0f4c*/ 	.word	0x00000380
        /*0f50*/ 	.short	0x010a
        /*0f52*/ 	.byte	0xff
	.zero		1


	//   ....[231]....
        /*0f54*/ 	.word	0x00008410
        /*0f58*/ 	.word	0x00000000
        /*0f5c*/ 	.word	0x00000000
        /*0f60*/ 	.short	0x010a
        /*0f62*/ 	.byte	0xff
	.zero		1


	//   ....[232]....
        /*0f64*/ 	.word	0x00008470
        /*0f68*/ 	.word	0x00000000
        /*0f6c*/ 	.word	0x00000000
        /*0f70*/ 	.short	0x010a
        /*0f72*/ 	.byte	0xff
	.zero		1


	//   ....[233]....
        /*0f74*/ 	.word	0x000084d0
        /*0f78*/ 	.word	0x00000000
        /*0f7c*/ 	.word	0x00000000
        /*0f80*/ 	.short	0x010a
        /*0f82*/ 	.byte	0xff
	.zero		1


	//   ....[234]....
        /*0f84*/ 	.word	0x00008530
        /*0f88*/ 	.word	0x00000000
        /*0f8c*/ 	.word	0x00000000
        /*0f90*/ 	.short	0x010a
        /*0f92*/ 	.byte	0xff
	.zero		1


	//   ....[235]....
        /*0f94*/ 	.word	0x00008590
        /*0f98*/ 	.word	0x00000000
        /*0f9c*/ 	.word	0x00000000
        /*0fa0*/ 	.short	0x010a
        /*0fa2*/ 	.byte	0xff
	.zero		1


	//   ....[236]....
        /*0fa4*/ 	.word	0x000085f0
        /*0fa8*/ 	.word	0x00000000
        /*0fac*/ 	.word	0x00000000
        /*0fb0*/ 	.short	0x010a
        /*0fb2*/ 	.byte	0xff
	.zero		1


	//   ....[237]....
        /*0fb4*/ 	.word	0x00008650
        /*0fb8*/ 	.word	0x00000000
        /*0fbc*/ 	.word	0x00000000
        /*0fc0*/ 	.short	0x010a
        /*0fc2*/ 	.byte	0xff
	.zero		1


	//   ....[238]....
        /*0fc4*/ 	.word	0x000086b0
        /*0fc8*/ 	.word	0x00000000
        /*0fcc*/ 	.word	0x00000000
        /*0fd0*/ 	.short	0x010a
        /*0fd2*/ 	.byte	0xff
	.zero		1


	//   ....[239]....
        /*0fd4*/ 	.word	0x00008710
        /*0fd8*/ 	.word	0x00000000
        /*0fdc*/ 	.word	0x00000000
        /*0fe0*/ 	.short	0x010a
        /*0fe2*/ 	.byte	0xff
	.zero		1


	//   ....[240]....
        /*0fe4*/ 	.word	0x00008770
        /*0fe8*/ 	.word	0x00000000
        /*0fec*/ 	.word	0x00000000
        /*0ff0*/ 	.short	0x010a
        /*0ff2*/ 	.byte	0xff
	.zero		1


	//   ....[241]....
        /*0ff4*/ 	.word	0x000087d0
        /*0ff8*/ 	.word	0x00000000
        /*0ffc*/ 	.word	0x00000000
        /*1000*/ 	.short	0x010a
        /*1002*/ 	.byte	0xff
	.zero		1


	//   ....[242]....
        /*1004*/ 	.word	0x00008830
        /*1008*/ 	.word	0x00000000
        /*100c*/ 	.word	0x00000000
        /*1010*/ 	.short	0x010a
        /*1012*/ 	.byte	0xff
	.zero		1


	//   ....[243]....
        /*1014*/ 	.word	0x00008890
        /*1018*/ 	.word	0x00000000
        /*101c*/ 	.word	0x00000000
        /*1020*/ 	.short	0x010a
        /*1022*/ 	.byte	0xff
	.zero		1


	//   ....[244]....
        /*1024*/ 	.word	0x000088f0
        /*1028*/ 	.word	0x00000000
        /*102c*/ 	.word	0x00000000
        /*1030*/ 	.short	0x010a
        /*1032*/ 	.byte	0xff
	.zero		1


	//   ....[245]....
        /*1034*/ 	.word	0x00008950
        /*1038*/ 	.word	0x00000000
        /*103c*/ 	.word	0x00000000
        /*1040*/ 	.short	0x010a
        /*1042*/ 	.byte	0xff
	.zero		1


	//   ....[246]....
        /*1044*/ 	.word	0x000089b0
        /*1048*/ 	.word	0x00000000
        /*104c*/ 	.word	0x00000000
        /*1050*/ 	.short	0x010a
        /*1052*/ 	.byte	0xff
	.zero		1


	//   ....[247]....
        /*1054*/ 	.word	0x00008a10
        /*1058*/ 	.word	0x00000000
        /*105c*/ 	.word	0x00000000
        /*1060*/ 	.short	0x010a
        /*1062*/ 	.byte	0xff
	.zero		1


	//   ....[248]....
        /*1064*/ 	.word	0x00008a70
        /*1068*/ 	.word	0x00000000
        /*106c*/ 	.word	0x00000000
        /*1070*/ 	.short	0x010a
        /*1072*/ 	.byte	0xff
	.zero		1


	//   ....[249]....
        /*1074*/ 	.word	0x00008ad0
        /*1078*/ 	.word	0x00000000
        /*107c*/ 	.word	0x00000000
        /*1080*/ 	.short	0x010a
        /*1082*/ 	.byte	0xff
	.zero		1


	//   ....[250]....
        /*1084*/ 	.word	0x00008b30
        /*1088*/ 	.word	0x00000000
        /*108c*/ 	.word	0x00000000
        /*1090*/ 	.short	0x010a
        /*1092*/ 	.byte	0xff
	.zero		1


	//   ....[251]....
        /*1094*/ 	.word	0x00008b90
        /*1098*/ 	.word	0x00000000
        /*109c*/ 	.word	0x00000000
        /*10a0*/ 	.short	0x010a
        /*10a2*/ 	.byte	0xff
	.zero		1


	//   ....[252]....
        /*10a4*/ 	.word	0x00008bf0
        /*10a8*/ 	.word	0x00000000
        /*10ac*/ 	.word	0x00000000
        /*10b0*/ 	.short	0x010a
        /*10b2*/ 	.byte	0xff
	.zero		1


	//   ....[253]....
        /*10b4*/ 	.word	0x00008c50
        /*10b8*/ 	.word	0x00000000
        /*10bc*/ 	.word	0x00000000
        /*10c0*/ 	.short	0x010a
        /*10c2*/ 	.byte	0xff
	.zero		1


	//   ....[254]....
        /*10c4*/ 	.word	0x00008cb0
        /*10c8*/ 	.word	0x00000000
        /*10cc*/ 	.word	0x00000000
        /*10d0*/ 	.short	0x010a
        /*10d2*/ 	.byte	0xff
	.zero		1


	//   ....[255]....
        /*10d4*/ 	.word	0x00008d10
        /*10d8*/ 	.word	0x00000000
        /*10dc*/ 	.word	0x00000000
        /*10e0*/ 	.short	0x010a
        /*10e2*/ 	.byte	0xff
	.zero		1


	//   ....[0]....
        /*10e4*/ 	.word	0x00008d70
        /*10e8*/ 	.word	0x00000000
        /*10ec*/ 	.word	0x00000000
        /*10f0*/ 	.short	0x010a
        /*10f2*/ 	.byte	0xff
	.zero		1


	//   ....[1]....
        /*10f4*/ 	.word	0x00008dd0
        /*10f8*/ 	.word	0x00000000
        /*10fc*/ 	.word	0x00000000
        /*1100*/ 	.short	0x010a
        /*1102*/ 	.byte	0xff
	.zero		1


	//   ....[2]....
        /*1104*/ 	.word	0x00008e30
        /*1108*/ 	.word	0x00000000
        /*110c*/ 	.word	0x00000000
        /*1110*/ 	.short	0x010a
        /*1112*/ 	.byte	0xff
	.zero		1


	//   ....[3]....
        /*1114*/ 	.word	0x00008e90
        /*1118*/ 	.word	0x00000000
        /*111c*/ 	.word	0x00000000
        /*1120*/ 	.short	0x010a
        /*1122*/ 	.byte	0xff
	.zero		1


	//   ....[4]....
        /*1124*/ 	.word	0x00008ef0
        /*1128*/ 	.word	0x00000000
        /*112c*/ 	.word	0x00000000
        /*1130*/ 	.short	0x010a
        /*1132*/ 	.byte	0xff
	.zero		1


	//   ....[5]....
        /*1134*/ 	.word	0x00008f50
        /*1138*/ 	.word	0x00000000
        /*113c*/ 	.word	0x00000000
        /*1140*/ 	.short	0x010a
        /*1142*/ 	.byte	0xff
	.zero		1


	//   ....[6]....
        /*1144*/ 	.word	0x00008fb0
        /*1148*/ 	.word	0x00000000
        /*114c*/ 	.word	0x00000000
        /*1150*/ 	.short	0x010a
        /*1152*/ 	.byte	0xff
	.zero		1


	//   ....[7]....
        /*1154*/ 	.word	0x00009010
        /*1158*/ 	.word	0x00000000
        /*115c*/ 	.word	0x00000000
        /*1160*/ 	.short	0x010a
        /*1162*/ 	.byte	0xff
	.zero		1


	//   ....[8]....
        /*1164*/ 	.word	0x00009070
        /*1168*/ 	.word	0x00000000
        /*116c*/ 	.word	0x00000000
        /*1170*/ 	.short	0x010a
        /*1172*/ 	.byte	0xff
	.zero		1


	//   ....[9]....
        /*1174*/ 	.word	0x000090d0
        /*1178*/ 	.word	0x00000000
        /*117c*/ 	.word	0x00000000
        /*1180*/ 	.short	0x010a
        /*1182*/ 	.byte	0xff
	.zero		1


	//   ....[10]....
        /*1184*/ 	.word	0x00009130
        /*1188*/ 	.word	0x00000000
        /*118c*/ 	.word	0x00000000
        /*1190*/ 	.short	0x010a
        /*1192*/ 	.byte	0xff
	.zero		1


	//   ....[11]....
        /*1194*/ 	.word	0x00009190
        /*1198*/ 	.word	0x00000000
        /*119c*/ 	.word	0x00000000
        /*11a0*/ 	.short	0x010a
        /*11a2*/ 	.byte	0xff
	.zero		1


	//   ....[12]....
        /*11a4*/ 	.word	0x000091f0
        /*11a8*/ 	.word	0x00000000
        /*11ac*/ 	.word	0x00000000
        /*11b0*/ 	.short	0x010a
        /*11b2*/ 	.byte	0xff
	.zero		1


	//   ....[13]....
        /*11b4*/ 	.word	0x00009250
        /*11b8*/ 	.word	0x00000000
        /*11bc*/ 	.word	0x00000000
        /*11c0*/ 	.short	0x010a
        /*11c2*/ 	.byte	0xff
	.zero		1


	//   ....[14]....
        /*11c4*/ 	.word	0x000092b0
        /*11c8*/ 	.word	0x00000000
        /*11cc*/ 	.word	0x00000000
        /*11d0*/ 	.short	0x010a
        /*11d2*/ 	.byte	0xff
	.zero		1


	//   ....[15]....
        /*11d4*/ 	.word	0x00009310
        /*11d8*/ 	.word	0x00000000
        /*11dc*/ 	.word	0x00000000
        /*11e0*/ 	.short	0x010a
        /*11e2*/ 	.byte	0xff
	.zero		1


	//   ....[16]....
        /*11e4*/ 	.word	0x00009370
        /*11e8*/ 	.word	0x00000000
        /*11ec*/ 	.word	0x00000000
        /*11f0*/ 	.short	0x010a
        /*11f2*/ 	.byte	0xff
	.zero		1


	//   ....[17]....
        /*11f4*/ 	.word	0x000093d0
        /*11f8*/ 	.word	0x00000000
        /*11fc*/ 	.word	0x00000000
        /*1200*/ 	.short	0x010a
        /*1202*/ 	.byte	0xff
	.zero		1


	//   ....[18]....
        /*1204*/ 	.word	0x00009430
        /*1208*/ 	.word	0x00000000
        /*120c*/ 	.word	0x00000000
        /*1210*/ 	.short	0x010a
        /*1212*/ 	.byte	0xff
	.zero		1


	//   ....[19]....
        /*1214*/ 	.word	0x00009490
        /*1218*/ 	.word	0x00000000
        /*121c*/ 	.word	0x00000000
        /*1220*/ 	.short	0x010a
        /*1222*/ 	.byte	0xff
	.zero		1


	//   ....[20]....
        /*1224*/ 	.word	0x000094f0
        /*1228*/ 	.word	0x00000000
        /*122c*/ 	.word	0x00000000
        /*1230*/ 	.short	0x010a
        /*1232*/ 	.byte	0xff
	.zero		1


	//   ....[21]....
        /*1234*/ 	.word	0x00009550
        /*1238*/ 	.word	0x00000000
        /*123c*/ 	.word	0x00000000
        /*1240*/ 	.short	0x010a
        /*1242*/ 	.byte	0xff
	.zero		1


	//   ....[22]....
        /*1244*/ 	.word	0x000095b0
        /*1248*/ 	.word	0x00000000
        /*124c*/ 	.word	0x00000000
        /*1250*/ 	.short	0x010a
        /*1252*/ 	.byte	0xff
	.zero		1


	//   ....[23]....
        /*1254*/ 	.word	0x00009610
        /*1258*/ 	.word	0x00000000
        /*125c*/ 	.word	0x00000000
        /*1260*/ 	.short	0x010a
        /*1262*/ 	.byte	0xff
	.zero		1


	//   ....[24]....
        /*1264*/ 	.word	0x00009670
        /*1268*/ 	.word	0x00000000
        /*126c*/ 	.word	0x00000000
        /*1270*/ 	.short	0x010a
        /*1272*/ 	.byte	0xff
	.zero		1


	//   ....[25]....
        /*1274*/ 	.word	0x000096d0
        /*1278*/ 	.word	0x00000000
        /*127c*/ 	.word	0x00000000
        /*1280*/ 	.short	0x010a
        /*1282*/ 	.byte	0xff
	.zero		1


	//   ....[26]....
        /*1284*/ 	.word	0x00009730
        /*1288*/ 	.word	0x00000000
        /*128c*/ 	.word	0x00000000
        /*1290*/ 	.short	0x010a
        /*1292*/ 	.byte	0xff
	.zero		1


	//   ....[27]....
        /*1294*/ 	.word	0x00009790
        /*1298*/ 	.word	0x00000000
        /*129c*/ 	.word	0x00000000
        /*12a0*/ 	.short	0x010a
        /*12a2*/ 	.byte	0xff
	.zero		1


	//   ....[28]....
        /*12a4*/ 	.word	0x000097e0
        /*12a8*/ 	.word	0x00000000
        /*12ac*/ 	.word	0x000003e0
        /*12b0*/ 	.short	0x010a
        /*12b2*/ 	.byte	0xff
	.zero		1


	//   ....[29]....
        /*12b4*/ 	.word	0x00009840
        /*12b8*/ 	.word	0x00000000
        /*12bc*/ 	.word	0x00000390
        /*12c0*/ 	.short	0x010a
        /*12c2*/ 	.byte	0xff
	.zero		1


	//   ....[30]....
        /*12c4*/ 	.word	0x00009890
        /*12c8*/ 	.word	0x00000000
        /*12cc*/ 	.word	0x00000380
        /*12d0*/ 	.short	0x010a
        /*12d2*/ 	.byte	0xff
	.zero		1


	//   ....[31]....
        /*12d4*/ 	.word	0x000098f0
        /*12d8*/ 	.word	0x00000000
        /*12dc*/ 	.word	0x00000390
        /*12e0*/ 	.short	0x010a
        /*12e2*/ 	.byte	0xff
	.zero		1


	//   ....[32]....
        /*12e4*/ 	.word	0x00009940
        /*12e8*/ 	.word	0x00000000
        /*12ec*/ 	.word	0x00000380
        /*12f0*/ 	.short	0x010a
        /*12f2*/ 	.byte	0xff
	.zero		1


	//   ....[33]....
        /*12f4*/ 	.word	0x000099a0
        /*12f8*/ 	.word	0x00000003
        /*12fc*/ 	.word	0x000003c0
        /*1300*/ 	.short	0x010a
        /*1302*/ 	.byte	0xff
	.zero		1


	//   ....[34]....
        /*1304*/ 	.word	0x00009a00
        /*1308*/ 	.word	0x00000000
        /*130c*/ 	.word	0x00000000
        /*1310*/ 	.short	0x010a
        /*1312*/ 	.byte	0xff
	.zero		1


	//   ....[35]....
        /*1314*/ 	.word	0x00009a60
        /*1318*/ 	.word	0x00000000
        /*131c*/ 	.word	0x00000000
        /*1320*/ 	.short	0x010a
        /*1322*/ 	.byte	0xff
	.zero		1


	//   ....[36]....
        /*1324*/ 	.word	0x00009ac0
        /*1328*/ 	.word	0x00000000
        /*132c*/ 	.word	0x00000000
        /*1330*/ 	.short	0x010a
        /*1332*/ 	.byte	0xff
	.zero		1


	//   ....[37]....
        /*1334*/ 	.word	0x00009b20
        /*1338*/ 	.word	0x00000000
        /*133c*/ 	.word	0x00000000
        /*1340*/ 	.short	0x010a
        /*1342*/ 	.byte	0xff
	.zero		1


	//   ....[38]....
        /*1344*/ 	.word	0x00009b80
        /*1348*/ 	.word	0x00000000
        /*134c*/ 	.word	0x00000000
        /*1350*/ 	.short	0x010a
        /*1352*/ 	.byte	0xff
	.zero		1


	//   ....[39]....
        /*1354*/ 	.word	0x00009bd0
        /*1358*/ 	.word	0x00000000
        /*135c*/ 	.word	0x00000380
        /*1360*/ 	.short	0x010a
        /*1362*/ 	.byte	0xff
	.zero		1


	//   ....[40]....
        /*1364*/ 	.word	0x00009c30
        /*1368*/ 	.word	0x00000000
        /*136c*/ 	.word	0x00000378
        /*1370*/ 	.short	0x010a
        /*1372*/ 	.byte	0xff
	.zero		1


	//   ....[41]....
        /*1374*/ 	.word	0x00009c90
        /*1378*/ 	.word	0x00000003
        /*137c*/ 	.word	0x00000368
        /*1380*/ 	.short	0x010a
        /*1382*/ 	.byte	0xff
	.zero		1


	//   ....[42]....
        /*1384*/ 	.word	0x00009ce0
        /*1388*/ 	.word	0x00000000
        /*138c*/ 	.word	0x00000380
        /*1390*/ 	.short	0x010a
        /*1392*/ 	.byte	0xff
	.zero		1


	//   ....[43]....
        /*1394*/ 	.word	0x00009d40
        /*1398*/ 	.word	0x00000000
        /*139c*/ 	.word	0x00000360
        /*13a0*/ 	.short	0x010a
        /*13a2*/ 	.byte	0xff
	.zero		1


	//   ....[44]....
        /*13a4*/ 	.word	0x00009d90
        /*13a8*/ 	.word	0x0000005c
        /*13ac*/ 	.word	0x000003a0
        /*13b0*/ 	.short	0x010a
        /*13b2*/ 	.byte	0xff
	.zero		1


	//----- nvinfo : EIATTR_NUM_MBARRIERS
	.align		4
.L_47:
        /*13b4*/ 	.byte	0x03, 0x38
        /*13b6*/ 	.short	0x0080


	//----- nvinfo : EIATTR_EXIT_INSTR_OFFSETS
	.align		4
        /*13b8*/ 	.byte	0x04, 0x1c
        /*13ba*/ 	.short	(.L_49 - .L_48)


	//   ....[0]....
.L_48:
        /*13bc*/ 	.word	0x00004710


	//   ....[1]....
        /*13c0*/ 	.word	0x00004c00


	//   ....[2]....
        /*13c4*/ 	.word	0x00004c60


	//   ....[3]....
        /*13c8*/ 	.word	0x00005a70


	//   ....[4]....
        /*13cc*/ 	.word	0x000065a0


	//   ....[5]....
        /*13d0*/ 	.word	0x000065e0


	//   ....[6]....
        /*13d4*/ 	.word	0x00008290


	//----- nvinfo : EIATTR_MAX_THREADS
	.align		4
.L_49:
        /*13d8*/ 	.byte	0x04, 0x05
        /*13da*/ 	.short	(.L_51 - .L_50)
.L_50:
        /*13dc*/ 	.word	0x00000100
        /*13e0*/ 	.word	0x00000001
        /*13e4*/ 	.word	0x00000001


	//----- nvinfo : EIATTR_CRS_STACK_SIZE
	.align		4
.L_51:
        /*13e8*/ 	.byte	0x04, 0x1e
        /*13ea*/ 	.short	(.L_53 - .L_52)
.L_52:
        /*13ec*/ 	.word	0x00000000


	//----- nvinfo : EIATTR_CBANK_PARAM_SIZE
	.align		4
.L_53:
        /*13f0*/ 	.byte	0x03, 0x19
        /*13f2*/ 	.short	0x0800


	//----- nvinfo : EIATTR_PARAM_CBANK
	.align		4
        /*13f4*/ 	.byte	0x04, 0x0a
        /*13f6*/ 	.short	(.L_55 - .L_54)
	.align		4
.L_54:
        /*13f8*/ 	.word	index@(.nv.constant0._ZN7cutlass13device_kernelINS_4gemm6kernel13GemmUniversalIN4cute5tupleIJiiiiEEENS1_10collective13CollectiveMmaINS1_35MainloopSm100TmaUmmaWarpSpecializedILi54ELi2ELi4ENS5_IJNS4_1CILi1EEESB_SB_EEEEENS5_IJNSA_ILi64EEESE_NSA_ILi32EEEEEENS_12float_e5m2_tENS5_IJlSB_lEEESH_SI_NS4_8TiledMMAINS4_8MMA_AtomIJNS4_10MMA_TraitsINS4_19SM100_MMA_F8F6F4_SSEJSH_SH_fSE_SE_NS4_17integral_constantINS4_4UMMA5MajorELSP_0EEESQ_NSN_INSO_7ScaleInELSR_0EEESS_EEEEEENS4_6LayoutISC_NS5_IJNSA_ILi0EEESW_SW_EEEEENS5_IJNS4_10UnderscoreESZ_SZ_EEEEENS4_13SM90_TMA_LOADENS4_14ComposedLayoutINS4_7SwizzleILi1ELi4ELi3EEENS4_18smem_ptr_flag_bitsILi8EEENSV_INS5_IJNSA_ILi8EEESF_EEENS5_IJSF_SB_EEEEEEEvNS4_8identityES12_S1C_vS1D_EENS_8epilogue10collective18CollectiveEpilogueINS1F_23Sm100TmaWarpSpecializedILi1ELi1ELi32ELb0ELb0EEEJSG_NS5_IJNSV_ISE_SB_EES1K_EEESH_SI_SH_SI_NS1F_6fusion15FusionCallbacksIS1J_NS1M_17LinearCombinationISH_fSH_fLNS_15FloatRoundStyleE2EEESG_S1L_JEEENS4_5SM1004TMEM4LOAD26SM100_TMEM_LOAD_16dp32b32xES12_NS13_INS14_ILi2ELi4ELi3EEES17_NSV_INS5_IJS18_SE_EEENS5_IJSE_SB_EEEEEEENS4_39AutoVectorizingCopyWithAssumedAlignmentILi128EEENS4_14SM90_TMA_STOREES20_S22_S22_EEEvvEEEEvNT_6ParamsE)
        /*13fc*/ 	.short	0x0380
        /*13fe*/ 	.short	0x0800


	//----- nvinfo : EIATTR_SW_WAR
	.align		4
.L_55:
        /*1400*/ 	.byte	0x04, 0x36
        /*1402*/ 	.short	(.L_57 - .L_56)
.L_56:
        /*1404*/ 	.word	0x00000008
.L_57:


//--------------------- .nv.callgraph             --------------------------
	.section	.nv.callgraph,"",@"SHT_CUDA_CALLGRAPH"
	.align	4
	.sectionentsize	8
	.align		4
        /*0000*/ 	.word	0x00000000
	.align		4
        /*0004*/ 	.word	0xffffffff
	.align		4
        /*0008*/ 	.word	index@(_ZN7cutlass13device_kernelINS_4gemm6kernel13GemmUniversalIN4cute5tupleIJiiiiEEENS1_10collective13CollectiveMmaINS1_35MainloopSm100TmaUmmaWarpSpecializedILi54ELi2ELi4ENS5_IJNS4_1CILi1EEESB_SB_EEEEENS5_IJNSA_ILi64EEESE_NSA_ILi32EEEEEENS_12float_e5m2_tENS5_IJlSB_lEEESH_SI_NS4_8TiledMMAINS4_8MMA_AtomIJNS4_10MMA_TraitsINS4_19SM100_MMA_F8F6F4_SSEJSH_SH_fSE_SE_NS4_17integral_constantINS4_4UMMA5MajorELSP_0EEESQ_NSN_INSO_7ScaleInELSR_0EEESS_EEEEEENS4_6LayoutISC_NS5_IJNSA_ILi0EEESW_SW_EEEEENS5_IJNS4_10UnderscoreESZ_SZ_EEEEENS4_13SM90_TMA_LOADENS4_14ComposedLayoutINS4_7SwizzleILi1ELi4ELi3EEENS4_18smem_ptr_flag_bitsILi8EEENSV_INS5_IJNSA_ILi8EEESF_EEENS5_IJSF_SB_EEEEEEEvNS4_8identityES12_S1C_vS1D_EENS_8epilogue10collective18CollectiveEpilogueINS1F_23Sm100TmaWarpSpecializedILi1ELi1ELi32ELb0ELb0EEEJSG_NS5_IJNSV_ISE_SB_EES1K_EEESH_SI_SH_SI_NS1F_6fusion15FusionCallbacksIS1J_NS1M_17LinearCombinationISH_fSH_fLNS_15FloatRoundStyleE2EEESG_S1L_JEEENS4_5SM1004TMEM4LOAD26SM100_TMEM_LOAD_16dp32b32xES12_NS13_INS14_ILi2ELi4ELi3EEES17_NSV_INS5_IJS18_SE_EEENS5_IJSE_SB_EEEEEEENS4_39AutoVectorizingCopyWithAssumedAlignmentILi128EEENS4_14SM90_TMA_STOREES20_S22_S22_EEEvvEEEEvNT_6ParamsE)
	.align		4
        /*000c*/ 	.word	index@(__assertfail)
	.align		4
        /*0010*/ 	.word	0x00000000
	.align		4
        /*0014*/ 	.word	0xfffffffe
	.align		4
        /*0018*/ 	.word	0x00000000
	.align		4
        /*001c*/ 	.word	0xfffffffd
	.align		4
        /*0020*/ 	.word	0x00000000
	.align		4
        /*0024*/ 	.word	0xfffffffc


//--------------------- .nv.constant4             --------------------------
	.section	.nv.constant4,"a",@progbits
	.align	8
	.align		8
.nv.constant4:
        /*0000*/ 	.dword	__assertfail
	.align		8
        /*0008*/ 	.dword	__unnamed_1
	.align		8
        /*0010*/ 	.dword	__unnamed_2
	.align		8
        /*0018*/ 	.dword	_ZN40_INTERNAL_7998092e_4_k_cu_1cc7c60a_327304cuda3std3__45__cpo5beginE
	.align		8
        /*0020*/ 	.dword	_ZN40_INTERNAL_7998092e_4_k_cu_1cc7c60a_327304cuda3std3__45__cpo3endE
	.align		8
        /*0028*/ 	.dword	_ZN40_INTERNAL_7998092e_4_k_cu_1cc7c60a_327304cuda3std3__45__cpo6cbeginE
	.align		8
        /*0030*/ 	.dword	_ZN40_INTERNAL_7998092e_4_k_cu_1cc7c60a_327304cuda3std3__45__cpo4cendE
	.align		8
        /*0038*/ 	.dword	_ZN40_INTERNAL_7998092e_4_k_cu_1cc7c60a_327304cuda3std3__442_GLOBAL__N__7998092e_4_k_cu_1cc7c60a_327306ignoreE
	.align		8
        /*0040*/ 	.dword	_ZN40_INTERNAL_7998092e_4_k_cu_1cc7c60a_327304cuda3std3__419piecewise_constructE
	.align		8
        /*0048*/ 	.dword	_ZN40_INTERNAL_7998092e_4_k_cu_1cc7c60a_327304cuda3std3__48in_placeE
	.align		8
        /*0050*/ 	.dword	_ZN40_INTERNAL_7998092e_4_k_cu_1cc7c60a_327304cuda3std6ranges3__45__cpo4swapE
	.align		8
        /*0058*/ 	.dword	_ZN40_INTERNAL_7998092e_4_k_cu_1cc7c60a_327304cuda3std6ranges3__45__cpo9iter_moveE
	.align		8
        /*0060*/ 	.dword	_ZN40_INTERNAL_7998092e_4_k_cu_1cc7c60a_327304cute7productE
	.align		8
        /*0068*/ 	.dword	_ZN40_INTERNAL_7998092e_4_k_cu_1cc7c60a_327304cute1_E
	.align		8
        /*0070*/ 	.dword	$str$25
	.align		8
        /*0078*/ 	.dword	$str$26
	.align		8
        /*0080*/ 	.dword	$str$27
	.align		8
        /*0088*/ 	.dword	$str$28


//--------------------- .text._ZN7cutlass13device_kernelINS_4gemm6kernel13GemmUniversalIN4cute5tupleIJiiiiEEENS1_10collective13CollectiveMmaINS1_35MainloopSm100TmaUmmaWarpSpecializedILi54ELi2ELi4ENS5_IJNS4_1CILi1EEESB_SB_EEEEENS5_IJNSA_ILi64EEESE_NSA_ILi32EEEEEENS_12float_e5m2_tENS5_IJlSB_lEEESH_SI_NS4_8TiledMMAINS4_8MMA_AtomIJNS4_10MMA_TraitsINS4_19SM100_MMA_F8F6F4_SSEJSH_SH_fSE_SE_NS4_17integral_constantINS4_4UMMA5MajorELSP_0EEESQ_NSN_INSO_7ScaleInELSR_0EEESS_EEEEEENS4_6LayoutISC_NS5_IJNSA_ILi0EEESW_SW_EEEEENS5_IJNS4_10UnderscoreESZ_SZ_EEEEENS4_13SM90_TMA_LOADENS4_14ComposedLayoutINS4_7SwizzleILi1ELi4ELi3EEENS4_18smem_ptr_flag_bitsILi8EEENSV_INS5_IJNSA_ILi8EEESF_EEENS5_IJSF_SB_EEEEEEEvNS4_8identityES12_S1C_vS1D_EENS_8epilogue10collective18CollectiveEpilogueINS1F_23Sm100TmaWarpSpecializedILi1ELi1ELi32ELb0ELb0EEEJSG_NS5_IJNSV_ISE_SB_EES1K_EEESH_SI_SH_SI_NS1F_6fusion15FusionCallbacksIS1J_NS1M_17LinearCombinationISH_fSH_fLNS_15FloatRoundStyleE2EEESG_S1L_JEEENS4_5SM1004TMEM4LOAD26SM100_TMEM_LOAD_16dp32b32xES12_NS13_INS14_ILi2ELi4ELi3EEES17_NSV_INS5_IJS18_SE_EEENS5_IJSE_SB_EEEEEEENS4_39AutoVectorizingCopyWithAssumedAlignmentILi128EEENS4_14SM90_TMA_STOREES20_S22_S22_EEEvvEEEEvNT_6ParamsE --------------------------
	.section	.text._ZN7cutlass13device_kernelINS_4gemm6kernel13GemmUniversalIN4cute5tupleIJiiiiEEENS1_10collective13CollectiveMmaINS1_35MainloopSm100TmaUmmaWarpSpecializedILi54ELi2ELi4ENS5_IJNS4_1CILi1EEESB_SB_EEEEENS5_IJNSA_ILi64EEESE_NSA_ILi32EEEEEENS_12float_e5m2_tENS5_IJlSB_lEEESH_SI_NS4_8TiledMMAINS4_8MMA_AtomIJNS4_10MMA_TraitsINS4_19SM100_MMA_F8F6F4_SSEJSH_SH_fSE_SE_NS4_17integral_constantINS4_4UMMA5MajorELSP_0EEESQ_NSN_INSO_7ScaleInELSR_0EEESS_EEEEEENS4_6LayoutISC_NS5_IJNSA_ILi0EEESW_SW_EEEEENS5_IJNS4_10UnderscoreESZ_SZ_EEEEENS4_13SM90_TMA_LOADENS4_14ComposedLayoutINS4_7SwizzleILi1ELi4ELi3EEENS4_18smem_ptr_flag_bitsILi8EEENSV_INS5_IJNSA_ILi8EEESF_EEENS5_IJSF_SB_EEEEEEEvNS4_8identityES12_S1C_vS1D_EENS_8epilogue10collective18CollectiveEpilogueINS1F_23Sm100TmaWarpSpecializedILi1ELi1ELi32ELb0ELb0EEEJSG_NS5_IJNSV_ISE_SB_EES1K_EEESH_SI_SH_SI_NS1F_6fusion15FusionCallbacksIS1J_NS1M_17LinearCombinationISH_fSH_fLNS_15FloatRoundStyleE2EEESG_S1L_JEEENS4_5SM1004TMEM4LOAD26SM100_TMEM_LOAD_16dp32b32xES12_NS13_INS14_ILi2ELi4ELi3EEES17_NSV_INS5_IJS18_SE_EEENS5_IJSE_SB_EEEEEEENS4_39AutoVectorizingCopyWithAssumedAlignmentILi128EEENS4_14SM90_TMA_STOREES20_S22_S22_EEEvvEEEEvNT_6ParamsE,"ax",@progbits
	.align	128
.text._ZN7cutlass13device_kernelINS_4gemm6kernel13GemmUniversalIN4cute5tupleIJiiiiEEENS1_10collective13CollectiveMmaINS1_35MainloopSm100TmaUmmaWarpSpecializedILi54ELi2ELi4ENS5_IJNS4_1CILi1EEESB_SB_EEEEENS5_IJNSA_ILi64EEESE_NSA_ILi32EEEEEENS_12float_e5m2_tENS5_IJlSB_lEEESH_SI_NS4_8TiledMMAINS4_8MMA_AtomIJNS4_10MMA_TraitsINS4_19SM100_MMA_F8F6F4_SSEJSH_SH_fSE_SE_NS4_17integral_constantINS4_4UMMA5MajorELSP_0EEESQ_NSN_INSO_7ScaleInELSR_0EEESS_EEEEEENS4_6LayoutISC_NS5_IJNSA_ILi0EEESW_SW_EEEEENS5_IJNS4_10UnderscoreESZ_SZ_EEEEENS4_13SM90_TMA_LOADENS4_14ComposedLayoutINS4_7SwizzleILi1ELi4ELi3EEENS4_18smem_ptr_flag_bitsILi8EEENSV_INS5_IJNSA_ILi8EEESF_EEENS5_IJSF_SB_EEEEEEEvNS4_8identityES12_S1C_vS1D_EENS_8epilogue10collective18CollectiveEpilogueINS1F_23Sm100TmaWarpSpecializedILi1ELi1ELi32ELb0ELb0EEEJSG_NS5_IJNSV_ISE_SB_EES1K_EEESH_SI_SH_SI_NS1F_6fusion15FusionCallbacksIS1J_NS1M_17LinearCombinationISH_fSH_fLNS_15FloatRoundStyleE2EEESG_S1L_JEEENS4_5SM1004TMEM4LOAD26SM100_TMEM_LOAD_16dp32b32xES12_NS13_INS14_ILi2ELi4ELi3EEES17_NSV_INS5_IJS18_SE_EEENS5_IJSE_SB_EEEEEEENS4_39AutoVectorizingCopyWithAssumedAlignmentILi128EEENS4_14SM90_TMA_STOREES20_S22_S22_EEEvvEEEEvNT_6ParamsE:
        .type           _ZN7cutlass13device_kernelINS_4gemm6kernel13GemmUniversalIN4cute5tupleIJiiiiEEENS1_10collective13CollectiveMmaINS1_35MainloopSm100TmaUmmaWarpSpecializedILi54ELi2ELi4ENS5_IJNS4_1CILi1EEESB_SB_EEEEENS5_IJNSA_ILi64EEESE_NSA_ILi32EEEEEENS_12float_e5m2_tENS5_IJlSB_lEEESH_SI_NS4_8TiledMMAINS4_8MMA_AtomIJNS4_10MMA_TraitsINS4_19SM100_MMA_F8F6F4_SSEJSH_SH_fSE_SE_NS4_17integral_constantINS4_4UMMA5MajorELSP_0EEESQ_NSN_INSO_7ScaleInELSR_0EEESS_EEEEEENS4_6LayoutISC_NS5_IJNSA_ILi0EEESW_SW_EEEEENS5_IJNS4_10UnderscoreESZ_SZ_EEEEENS4_13SM90_TMA_LOADENS4_14ComposedLayoutINS4_7SwizzleILi1ELi4ELi3EEENS4_18smem_ptr_flag_bitsILi8EEENSV_INS5_IJNSA_ILi8EEESF_EEENS5_IJSF_SB_EEEEEEEvNS4_8identityES12_S1C_vS1D_EENS_8epilogue10collective18CollectiveEpilogueINS1F_23Sm100TmaWarpSpecializedILi1ELi1ELi32ELb0ELb0EEEJSG_NS5_IJNSV_ISE_SB_EES1K_EEESH_SI_SH_SI_NS1F_6fusion15FusionCallbacksIS1J_NS1M_17LinearCombinationISH_fSH_fLNS_15FloatRoundStyleE2EEESG_S1L_JEEENS4_5SM1004TMEM4LOAD26SM100_TMEM_LOAD_16dp32b32xES12_NS13_INS14_ILi2ELi4ELi3EEES17_NSV_INS5_IJS18_SE_EEENS5_IJSE_SB_EEEEEEENS4_39AutoVectorizingCopyWithAssumedAlignmentILi128EEENS4_14SM90_TMA_STOREES20_S22_S22_EEEvvEEEEvNT_6ParamsE,@function
        .size           _ZN7cutlass13device_kernelINS_4gemm6kernel13GemmUniversalIN4cute5tupleIJiiiiEEENS1_10collective13CollectiveMmaINS1_35MainloopSm100TmaUmmaWarpSpecializedILi54ELi2ELi4ENS5_IJNS4_1CILi1EEESB_SB_EEEEENS5_IJNSA_ILi64EEESE_NSA_ILi32EEEEEENS_12float_e5m2_tENS5_IJlSB_lEEESH_SI_NS4_8TiledMMAINS4_8MMA_AtomIJNS4_10MMA_TraitsINS4_19SM100_MMA_F8F6F4_SSEJSH_SH_fSE_SE_NS4_17integral_constantINS4_4UMMA5MajorELSP_0EEESQ_NSN_INSO_7ScaleInELSR_0EEESS_EEEEEENS4_6LayoutISC_NS5_IJNSA_ILi0EEESW_SW_EEEEENS5_IJNS4_10UnderscoreESZ_SZ_EEEEENS4_13SM90_TMA_LOADENS4_14ComposedLayoutINS4_7SwizzleILi1ELi4ELi3EEENS4_18smem_ptr_flag_bitsILi8EEENSV_INS5_IJNSA_ILi8EEESF_EEENS5_IJSF_SB_EEEEEEEvNS4_8identityES12_S1C_vS1D_EENS_8epilogue10collective18CollectiveEpilogueINS1F_23Sm100TmaWarpSpecializedILi1ELi1ELi32ELb0ELb0EEEJSG_NS5_IJNSV_ISE_SB_EES1K_EEESH_SI_SH_SI_NS1F_6fusion15FusionCallbacksIS1J_NS1M_17LinearCombinationISH_fSH_fLNS_15FloatRoundStyleE2EEESG_S1L_JEEENS4_5SM1004TMEM4LOAD26SM100_TMEM_LOAD_16dp32b32xES12_NS13_INS14_ILi2ELi4ELi3EEES17_NSV_INS5_IJS18_SE_EEENS5_IJSE_SB_EEEEEEENS4_39AutoVectorizingCopyWithAssumedAlignmentILi128EEENS4_14SM90_TMA_STOREES20_S22_S22_EEEvvEEEEvNT_6ParamsE,(.L_x_279 - _ZN7cutlass13device_kernelINS_4gemm6kernel13GemmUniversalIN4cute5tupleIJiiiiEEENS1_10collective13CollectiveMmaINS1_35MainloopSm100TmaUmmaWarpSpecializedILi54ELi2ELi4ENS5_IJNS4_1CILi1EEESB_SB_EEEEENS5_IJNSA_ILi64EEESE_NSA_ILi32EEEEEENS_12float_e5m2_tENS5_IJlSB_lEEESH_SI_NS4_8TiledMMAINS4_8MMA_AtomIJNS4_10MMA_TraitsINS4_19SM100_MMA_F8F6F4_SSEJSH_SH_fSE_SE_NS4_17integral_constantINS4_4UMMA5MajorELSP_0EEESQ_NSN_INSO_7ScaleInELSR_0EEESS_EEEEEENS4_6LayoutISC_NS5_IJNSA_ILi0EEESW_SW_EEEEENS5_IJNS4_10UnderscoreESZ_SZ_EEEEENS4_13SM90_TMA_LOADENS4_14ComposedLayoutINS4_7SwizzleILi1ELi4ELi3EEENS4_18smem_ptr_flag_bitsILi8EEENSV_INS5_IJNSA_ILi8EEESF_EEENS5_IJSF_SB_EEEEEEEvNS4_8identityES12_S1C_vS1D_EENS_8epilogue10collective18CollectiveEpilogueINS1F_23Sm100TmaWarpSpecializedILi1ELi1ELi32ELb0ELb0EEEJSG_NS5_IJNSV_ISE_SB_EES1K_EEESH_SI_SH_SI_NS1F_6fusion15FusionCallbacksIS1J_NS1M_17LinearCombinationISH_fSH_fLNS_15FloatRoundStyleE2EEESG_S1L_JEEENS4_5SM1004TMEM4LOAD26SM100_TMEM_LOAD_16dp32b32xES12_NS13_INS14_ILi2ELi4ELi3EEES17_NSV_INS5_IJS18_SE_EEENS5_IJSE_SB_EEEEEEENS4_39AutoVectorizingCopyWithAssumedAlignmentILi128EEENS4_14SM90_TMA_STOREES20_S22_S22_EEEvvEEEEvNT_6ParamsE)
        .other          _ZN7cutlass13device_kernelINS_4gemm6kernel13GemmUniversalIN4cute5tupleIJiiiiEEENS1_10collective13CollectiveMmaINS1_35MainloopSm100TmaUmmaWarpSpecializedILi54ELi2ELi4ENS5_IJNS4_1CILi1EEESB_SB_EEEEENS5_IJNSA_ILi64EEESE_NSA_ILi32EEEEEENS_12float_e5m2_tENS5_IJlSB_lEEESH_SI_NS4_8TiledMMAINS4_8MMA_AtomIJNS4_10MMA_TraitsINS4_19SM100_MMA_F8F6F4_SSEJSH_SH_fSE_SE_NS4_17integral_constantINS4_4UMMA5MajorELSP_0EEESQ_NSN_INSO_7ScaleInELSR_0EEESS_EEEEEENS4_6LayoutISC_NS5_IJNSA_ILi0EEESW_SW_EEEEENS5_IJNS4_10UnderscoreESZ_SZ_EEEEENS4_13SM90_TMA_LOADENS4_14ComposedLayoutINS4_7SwizzleILi1ELi4ELi3EEENS4_18smem_ptr_flag_bitsILi8EEENSV_INS5_IJNSA_ILi8EEESF_EEENS5_IJSF_SB_EEEEEEEvNS4_8identityES12_S1C_vS1D_EENS_8epilogue10collective18CollectiveEpilogueINS1F_23Sm100TmaWarpSpecializedILi1ELi1ELi32ELb0ELb0EEEJSG_NS5_IJNSV_ISE_SB_EES1K_EEESH_SI_SH_SI_NS1F_6fusion15FusionCallbacksIS1J_NS1M_17LinearCombinationISH_fSH_fLNS_15FloatRoundStyleE2EEESG_S1L_JEEENS4_5SM1004TMEM4LOAD26SM100_TMEM_LOAD_16dp32b32xES12_NS13_INS14_ILi2ELi4ELi3EEES17_NSV_INS5_IJS18_SE_EEENS5_IJSE_SB_EEEEEEENS4_39AutoVectorizingCopyWithAssumedAlignmentILi128EEENS4_14SM90_TMA_STOREES20_S22_S22_EEEvvEEEEvNT_6ParamsE,@"STO_CUDA_ENTRY STV_DEFAULT"
_ZN7cutlass13device_kernelINS_4gemm6kernel13GemmUniversalIN4cute5tupleIJiiiiEEENS1_10collective13CollectiveMmaINS1_35MainloopSm100TmaUmmaWarpSpecializedILi54ELi2ELi4ENS5_IJNS4_1CILi1EEESB_SB_EEEEENS5_IJNSA_ILi64EEESE_NSA_ILi32EEEEEENS_12float_e5m2_tENS5_IJlSB_lEEESH_SI_NS4_8TiledMMAINS4_8MMA_AtomIJNS4_10MMA_TraitsINS4_19SM100_MMA_F8F6F4_SSEJSH_SH_fSE_SE_NS4_17integral_constantINS4_4UMMA5MajorELSP_0EEESQ_NSN_INSO_7ScaleInELSR_0EEESS_EEEEEENS4_6LayoutISC_NS5_IJNSA_ILi0EEESW_SW_EEEEENS5_IJNS4_10UnderscoreESZ_SZ_EEEEENS4_13SM90_TMA_LOADENS4_14ComposedLayoutINS4_7SwizzleILi1ELi4ELi3EEENS4_18smem_ptr_flag_bitsILi8EEENSV_INS5_IJNSA_ILi8EEESF_EEENS5_IJSF_SB_EEEEEEEvNS4_8identityES12_S1C_vS1D_EENS_8epilogue10collective18CollectiveEpilogueINS1F_23Sm100TmaWarpSpecializedILi1ELi1ELi32ELb0ELb0EEEJSG_NS5_IJNSV_ISE_SB_EES1K_EEESH_SI_SH_SI_NS1F_6fusion15FusionCallbacksIS1J_NS1M_17LinearCombinationISH_fSH_fLNS_15FloatRoundStyleE2EEESG_S1L_JEEENS4_5SM1004TMEM4LOAD26SM100_TMEM_LOAD_16dp32b32xES12_NS13_INS14_ILi2ELi4ELi3EEES17_NSV_INS5_IJS18_SE_EEENS5_IJSE_SB_EEEEEEENS4_39AutoVectorizingCopyWithAssumedAlignmentILi128EEENS4_14SM90_TMA_STOREES20_S22_S22_EEEvvEEEEvNT_6ParamsE:
[----:B------:R-:W1:Y:S01]  /*0000*/  LDC R1, c[0x0][0x37c] ;  /* 0x0000df00ff017b82 */ /* 0x000e620000000800 */
[----:B------:R-:W2:Y:S01]  /*0010*/  S2R R101, SR_TID.X ;  /* 0x0000000000657919 */ /* 0x000ea20000002100 */
[----:B------:R-:W3:Y:S01]  /*0020*/  LDCU.64 UR4, c[0x0][0x890] ;  /* 0x00011200ff0477ac */ /* 0x000ee20008000a00 */
[----:B------:R-:W-:Y:S02]  /*0030*/  PRMT R96, RZ, 0x7610, R96 ;  /* 0x00007610ff607816 */ /* 0x000fe40000000060 */
[----:B------:R-:W-:Y:S01]  /*0040*/  ELECT P5, URZ, PT ;  /* 0x0000000000ff782f */ /* 0x000fe200038a0000 */
[----:B------:R-:W4:Y:S01]  /*0050*/  LDCU.64 UR40, c[0x0][0x358] ;  /* 0x00006b00ff2877ac */ /* 0x000f220008000a00 */
[----:B---3--:R-:W-:-:S04]  /*0060*/  UISETP.NE.U32.AND UP0, UPT, UR4, URZ, UPT ;  /* 0x000000ff0400728c */ /* 0x008fc8000bf05070 */
[----:B------:R-:W-:Y:S01]  /*0070*/  UISETP.NE.AND.EX UP0, UPT, UR5, URZ, UPT, UP0 ;  /* 0x000000ff0500728c */ /* 0x000fe2000bf05300 */
[----:B--2---:R-:W-:-:S05]  /*0080*/  SHF.R.U32.HI R104, RZ, 0x5, R101 ;  /* 0x00000005ff687819 */ /* 0x004fca0000011665 */
[----:B------:R-:W2:Y:S02]  /*0090*/  SHFL.IDX PT, R0, R104, RZ, 0x1f ;  /* 0x00001fff68007589 */ /* 0x000ea400000e0000 */
[----:B--2---:R-:W-:Y:S01]  /*00a0*/  R2UR UR8, R0 ;  /* 0x00000000000872ca */ /* 0x004fe200000e0000 */
[----:B-1--4-:R-:W-:-:S14]  /*00b0*/  BRA.U UP0, `(.L_x_0) ;  /* 0x00000001002c7547 */ /* 0x012fdc000b800000 */
[----:B------:R-:W1:Y:S02]  /*00c0*/  LDCU.64 UR6, c[0x0][0x888] ;  /* 0x00011100ff0677ac */ /* 0x000e640008000a00 */
[----:B-1----:R-:W-:-:S04]  /*00d0*/  UISETP.NE.U32.AND UP0, UPT, UR6, URZ, UPT ;  /* 0x000000ff0600728c */ /* 0x002fc8000bf05070 */
[----:B------:R-:W-:-:S09]  /*00e0*/  UISETP.NE.AND.EX UP0, UPT, UR7, URZ, UPT, UP0 ;  /* 0x000000ff0700728c */ /* 0x000fd2000bf05300 */
[----:B------:R-:W-:Y:S05]  /*00f0*/  BRA.U !UP0, `(.L_x_1) ;  /* 0x0000000108107547 */ /* 0x000fea000b800000 */
[----:B------:R-:W1:Y:S02]  /*0100*/  LDC.64 R2, c[0x0][0x888] ;  /* 0x00022200ff027b82 */ /* 0x000e640000000a00 */
[----:B-1----:R1:W5:Y:S01]  /*0110*/  LDG.E R49, desc[UR40][R2.64] ;  /* 0x0000002802317981 */ /* 0x002362000c1e1900 */
[----:B------:R-:W-:Y:S01]  /*0120*/  HFMA2 R96, -RZ, RZ, 0, 5.9604644775390625e-08 ;  /* 0x00000001ff607431 */ /* 0x000fe200000001ff */
[----:B------:R-:W-:Y:S05]  /*0130*/  BRA `(.L_x_0) ;  /* 0x00000000000c7947 */ /* 0x000fea0003800000 */
.L_x_1:
[----:B------:R-:W1:Y:S01]  /*0140*/  LDCU UR6, c[0x0][0x880] ;  /* 0x00011000ff0677ac */ /* 0x000e620008000800 */
[----:B------:R-:W-:Y:S01]  /*0150*/  HFMA2 R96, -RZ, RZ, 0, 5.9604644775390625e-08 ;  /* 0x00000001ff607431 */ /* 0x000fe200000001ff */
[----:B-1----:R-:W-:-:S07]  /*0160*/  MOV R49, UR6 ;  /* 0x0000000600317c02 */ /* 0x002fce0008000f00 */
.L_x_0:
[----:B------:R-:W2:Y:S02]  /*0170*/  LDCU.64 UR6, c[0x0][0x8b0] ;  /* 0x00011600ff0677ac */ /* 0x000ea40008000a00 */
[----:B--2---:R-:W-:-:S04]  /*0180*/  UISETP.NE.U32.AND UP0, UPT, UR6, URZ, UPT ;  /* 0x000000ff0600728c */ /* 0x004fc8000bf05070 */
[----:B------:R-:W-:-:S09]  /*0190*/  UISETP.NE.AND.EX UP0, UPT, UR7, URZ, UPT, UP0 ;  /* 0x000000ff0700728c */ /* 0x000fd2000bf05300 */
[----:B------:R-:W-:Y:S05]  /*01a0*/  BRA.U UP0, `(.L_x_2) ;  /* 0x0000000100247547 */ /* 0x000fea000b800000 */
[----:B------:R-:W2:Y:S02]  /*01b0*/  LDCU.64 UR6, c[0x0][0x8a8] ;  /* 0x00011500ff0677ac */ /* 0x000ea40008000a00 */
[----:B--2---:R-:W-:-:S04]  /*01c0*/  UISETP.NE.U32.AND UP0, UPT, UR6, URZ, UPT ;  /* 0x000000ff0600728c */ /* 0x004fc8000bf05070 */
[----:B------:R-:W-:-:S09]  /*01d0*/  UISETP.NE.AND.EX UP0, UPT, UR7, URZ, UPT, UP0 ;  /* 0x000000ff0700728c */ /* 0x000fd2000bf05300 */
[----:B------:R-:W-:Y:S05]  /*01e0*/  BRA.U !UP0, `(.L_x_3) ;  /* 0x00000001080c7547 */ /* 0x000fea000b800000 */
[----:B-1----:R-:W1:Y:S02]  /*01f0*/  LDC.64 R2, c[0x0][0x8a8] ;  /* 0x00022a00ff027b82 */ /* 0x002e640000000a00 */
[----:B-1----:R2:W5:Y:S01]  /*0200*/  LDG.E R47, desc[UR40][R2.64] ;  /* 0x00000028022f7981 */ /* 0x002562000c1e1900 */
[----:B------:R-:W-:Y:S05]  /*0210*/  BRA `(.L_x_2) ;  /* 0x0000000000087947 */ /* 0x000fea0003800000 */
.L_x_3:
[----:B------:R-:W2:Y:S02]  /*0220*/  LDCU UR6, c[0x0][0x8a0] ;  /* 0x00011400ff0677ac */ /* 0x000ea40008000800 */
[----:B--2---:R-:W-:Y:S02]  /*0230*/  MOV R47, UR6 ;  /* 0x00000006002f7c02 */ /* 0x004fe40008000f00 */
.L_x_2:
[----:B------:R-:W-:Y:S01]  /*0240*/  IMAD.U32 R0, RZ, RZ, UR8 ;  /* 0x00000008ff007e24 */ /* 0x000fe2000f8e00ff */
[----:B------:R-:W-:Y:S04]  /*0250*/  BSSY.RECONVERGENT B0, `(.L_x_4) ;  /* 0x000000c000007945 */ /* 0x000fe80003800200 */
[C---:B------:R-:W-:Y:S02]  /*0260*/  ISETP.NE.OR P1, PT, R0.reuse, 0x1, !P5 ;  /* 0x000000010000780c */ /* 0x040fe40006f25670 */
[----:B------:R-:W-:-:S11]  /*0270*/  ISETP.NE.OR P0, PT, R0, 0x3, !P5 ;  /* 0x000000030000780c */ /* 0x000fd60006f05670 */
[----:B------:R-:W-:Y:S05]  /*0280*/  @P1 BRA `(.L_x_5) ;  /* 0x0000000000201947 */ /* 0x000fea0003800000 */
[----:B------:R-:W3:Y:S02]  /*0290*/  LDCU.64 UR6, c[0x0][0x348] ;  /* 0x00006900ff0677ac */ /* 0x000ee40008000a00 */
[----:B---3--:R-:W-:Y:S02]  /*02a0*/  UIADD3 UR10, UP1, UPT, UR6, 0x80, URZ ;  /* 0x00000080060a7890 */ /* 0x008fe4000ff3e0ff */
[----:B------:R-:W-:Y:S02]  /*02b0*/  UIADD3 UR6, UP0, UPT, UR6, 0x180, URZ ;  /* 0x0000018006067890 */ /* 0x000fe4000ff1e0ff */
[----:B------:R-:W-:Y:S02]  /*02c0*/  UIADD3.X UR11, UPT, UPT, URZ, UR7, URZ, UP1, !UPT ;  /* 0x00000007ff0b7290 */ /* 0x000fe40008ffe4ff */
[----:B------:R-:W-:-:S07]  /*02d0*/  UIADD3.X UR7, UPT, UPT, URZ, UR7, URZ, UP0, !UPT ;  /* 0x00000007ff077290 */ /* 0x000fce00087fe4ff */
[----:B------:R3:W-:Y:S02]  /*02e0*/  UTMACCTL.PF [UR10] ;  /* 0x000000000a0079b9 */ /* 0x0007e40008040000 */
[----:B------:R3:W-:Y:S02]  /*02f0*/  UTMACCTL.PF [UR6] ;  /* 0x00000000060079b9 */ /* 0x0007e40008040000 */
[----:B---3--:R-:W-:Y:S01]  /*0300*/  NOP ;  /* 0x0000000000007918 */ /* 0x008fe20000000000 */
.L_x_5:
[----:B------:R-:W-:Y:S05]  /*0310*/  BSYNC.RECONVERGENT B0 ;  /* 0x0000000000007941 */ /* 0x000fea0003800200 */
.L_x_4:
[----:B------:R-:W-:Y:S04]  /*0320*/  BSSY.RECONVERGENT B0, `(.L_x_6) ;  /* 0x000000a000007945 */ /* 0x000fe80003800200 */
        /* <DEDUP_REMOVED lines=9> */
.L_x_7:
[----:B------:R-:W-:Y:S05]  /*03c0*/  BSYNC.RECONVERGENT B0 ;  /* 0x0000000000007941 */ /* 0x000fea0003800200 */
.L_x_6:
[----:B------:R-:W3:Y:S01]  /*03d0*/  LDCU.64 UR6, c[0x0][0x888] ;  /* 0x00011100ff0677ac */ /* 0x000ee20008000a00 */
[----:B------:R-:W-:Y:S02]  /*03e0*/  UISETP.EQ.U32.AND UP1, UPT, UR4, URZ, UPT ;  /* 0x000000ff0400728c */ /* 0x000fe4000bf22070 */
[----:B------:R-:W-:Y:S02]  /*03f0*/  UPLOP3.LUT UP2, UPT, UPT, UPT, UPT, 0x80, 0x8 ;  /* 0x000000000008789c */ /* 0x000fe40003f4f070 */
[----:B---3--:R-:W-:-:S04]  /*0400*/  UISETP.NE.U32.AND UP0, UPT, UR6, URZ, UPT ;  /* 0x000000ff0600728c */ /* 0x008fc8000bf05070 */
[----:B------:R-:W-:-:S04]  /*0410*/  UISETP.NE.AND.EX UP0, UPT, UR7, URZ, UPT, UP0 ;  /* 0x000000ff0700728c */ /* 0x000fc8000bf05300 */
[----:B------:R-:W-:-:S04]  /*0420*/  UISETP.EQ.OR.EX UP3, UPT, UR5, URZ, !UP0, UP1 ;  /* 0x000000ff0500728c */ /* 0x000fc8000c762710 */
[----:B------:R-:W-:-:S05]  /*0430*/  UP2UR UR44, UPR, URZ, 0x8 ;  /* 0x00000008ff2c7883 */ /* 0x000fca0008000000 */
[----:B------:R-:W-:Y:S07]  /*0440*/  BRA.U !UP3, `(.L_x_8) ;  /* 0x000000010b207547 */ /* 0x000fee000b800000 */
[----:B------:R-:W-:Y:S01]  /*0450*/  UISETP.NE.U32.AND UP2, UPT, UR4, URZ, UPT ;  /* 0x000000ff0400728c */ /* 0x000fe2000bf45070 */
[----:B-----5:R-:W-:Y:S01]  /*0460*/  FSETP.NEU.AND P0, PT, R49, RZ, PT ;  /* 0x000000ff3100720b */ /* 0x020fe20003f0d000 */
[----:B------:R-:W-:Y:S02]  /*0470*/  USEL UR4, URZ, 0xffffffff, UP0 ;  /* 0xffffffffff047887 */ /* 0x000fe40008000000 */
[----:B------:R-:W-:-:S10]  /*0480*/  UISETP.NE.AND.EX UP2, UPT, UR5, URZ, UPT, UP2 ;  /* 0x000000ff0500728c */ /* 0x000fd4000bf45320 */
[----:B------:R-:W-:Y:S01]  /*0490*/  VOTEU.ANY UP1, P0 ;  /* 0x0000000000ff7886 */ /* 0x000fe20000020100 */
[----:B------:R-:W-:-:S04]  /*04a0*/  @!UP2 USEL UR4, URZ, 0xffffffff, UP1 ;  /* 0xffffffffff04a887 */ /* 0x000fc80008800000 */
[----:B------:R-:W-:-:S04]  /*04b0*/  ULOP3.LUT UR4, UR4, 0x1, URZ, 0xc0, !UPT ;  /* 0x0000000104047892 */ /* 0x000fc8000f8ec0ff */
[----:B------:R-:W-:-:S11]  /*04c0*/  UISETP.NE.U32.AND UP2, UPT, UR4, 0x1, UPT ;  /* 0x000000010400788c */ /* 0x000fd6000bf45070 */
.L_x_8:
[----:B-12---:R-:W1:Y:S01]  /*04d0*/  SHFL.IDX PT, R2, R104, RZ, 0x1f ;  /* 0x00001fff68027589 */ /* 0x006e6200000e0000 */
[----:B------:R-:W-:-:S04]  /*04e0*/  UISETP.NE.AND UP1, UPT, UR8, 0x2, UPT ;  /* 0x000000020800788c */ /* 0x000fc8000bf25270 */
[----:B------:R-:W-:Y:S01]  /*04f0*/  USEL UR13, URZ, 0x1, UP1 ;  /* 0x00000001ff0d7887 */ /* 0x000fe20008800000 */
[----:B-1----:R-:W-:-:S13]  /*0500*/  ISETP.NE.AND P0, PT, R2, RZ, PT ;  /* 0x000000ff0200720c */ /* 0x002fda0003f05270 */
[----:B------:R-:W-:Y:S05]  /*0510*/  @P0 BRA `(.L_x_9) ;  /* 0x0000000400e40947 */ /* 0x000fea0003800000 */
[----:B------:R-:W-:Y:S01]  /*0520*/  ELECT P0, URZ, PT ;  /* 0x0000000000ff782f */ /* 0x000fe20003800000 */
[----:B------:R-:W-:-:S12]  /*0530*/  BSSY.RECONVERGENT B0, `(.L_x_9) ;  /* 0x0000077000007945 */ /* 0x000fd80003800200 */
[----:B------:R-:W-:Y:S05]  /*0540*/  @!P0 BRA `(.L_x_10) ;  /* 0x0000000400d48947 */ /* 0x000fea0003800000 */
[----:B------:R-:W1:Y:S01]  /*0550*/  S2UR UR5, SR_CgaCtaId ;  /* 0x00000000000579c3 */ /* 0x000e620000008800 */
[----:B------:R-:W-:Y:S01]  /*0560*/  UMOV UR6, 0x400 ;  /* 0x0000040000067882 */ /* 0x000fe20000000000 */
[----:B------:R-:W-:Y:S01]  /*0570*/  UMOV UR4, 0x1 ;  /* 0x0000000100047882 */ /* 0x000fe20000000000 */
[----:B-1----:R-:W-:Y:S02]  /*0580*/  ULEA UR5, UR5, UR6, 0x18 ;  /* 0x0000000605057291 */ /* 0x002fe4000f8ec0ff */
[----:B------:R-:W-:-:S04]  /*0590*/  UIADD3 UR6, UPT, UPT, -UR4, 0x100000, URZ ;  /* 0x0010000004067890 */ /* 0x000fc8000fffe1ff */
[----:B------:R-:W-:Y:S02]  /*05a0*/  USHF.L.U32 UR7, UR6, 0xb, URZ ;  /* 0x0000000b06077899 */ /* 0x000fe400080006ff */
[----:B------:R-:W-:Y:S01]  /*05b0*/  USHF.L.U32 UR6, UR6, 0x1, URZ ;  /* 0x0000000106067899 */ /* 0x000fe200080006ff */
[----:B------:R-:W1:Y:S11]  /*05c0*/  FENCE.VIEW.ASYNC.S ;  /* 0x00000000000073c6 */ /* 0x000e760000000000 */
[----:B-1----:R1:W2:Y:S01]  /*05d0*/  SYNCS.EXCH.64 URZ, [UR5], UR6 ;  /* 0x0000000605ff75b2 */ /* 0x0022a20008000100 */
[----:B------:R1:W3:Y:S01]  /*05e0*/  SYNCS.EXCH.64 URZ, [UR5+0x1b0], UR6 ;  /* 0x0001b00605ff75b2 */ /* 0x0002e20008000100 */
[----:B------:R1:W4:Y:S01]  /*05f0*/  SYNCS.EXCH.64 URZ, [UR5+0x8], UR6 ;  /* 0x0000080605ff75b2 */ /* 0x0003220008000100 */
[----:B------:R1:W1:Y:S01]  /*0600*/  SYNCS.EXCH.64 URZ, [UR5+0x1b8], UR6 ;  /* 0x0001b80605ff75b2 */ /* 0x0002620008000100 */
        /* <DEDUP_REMOVED lines=104> */
[----:B--234-:R-:W-:Y:S01]  /*0c90*/  NOP ;  /* 0x0000000000007918 */ /* 0x01cfe20000000000 */
.L_x_10:
[----:B-1----:R-:W-:Y:S05]  /*0ca0*/  BSYNC.RECONVERGENT B0 ;  /* 0x0000000000007941 */ /* 0x002fea0003800200 */
.L_x_9:
[----:B------:R-:W1:Y:S01]  /*0cb0*/  SHFL.IDX PT, R2, R104, RZ, 0x1f ;  /* 0x00001fff68027589 */ /* 0x000e6200000e0000 */
[----:B------:R-:W-:Y:S01]  /*0cc0*/  NOP ;  /* 0x0000000000007918 */ /* 0x000fe20000000000 */
[----:B-1----:R-:W-:-:S13]  /*0cd0*/  ISETP.NE.AND P0, PT, R2, 0x1, PT ;  /* 0x000000010200780c */ /* 0x002fda0003f05270 */
[----:B------:R-:W-:Y:S05]  /*0ce0*/  @P0 BRA `(.L_x_11) ;  /* 0x0000000000400947 */ /* 0x000fea0003800000 */
[----:B------:R-:W1:Y:S01]  /*0cf0*/  S2UR UR6, SR_CgaCtaId ;  /* 0x00000000000679c3 */ /* 0x000e620000008800 */
[----:B------:R-:W-:Y:S01]  /*0d00*/  UMOV UR7, 0x400 ;  /* 0x0000040000077882 */ /* 0x000fe20000000000 */
[----:B------:R-:W-:Y:S01]  /*0d10*/  UMOV UR5, 0x20 ;  /* 0x0000002000057882 */ /* 0x000fe20000000000 */
[----:B------:R-:W-:Y:S01]  /*0d20*/  UMOV UR4, 0x80 ;  /* 0x0000008000047882 */ /* 0x000fe20000000000 */
[----:B------:R-:W-:-:S04]  /*0d30*/  UIADD3 UR10, UPT, UPT, -UR5, 0x100000, URZ ;  /* 0x00100000050a7890 */ /* 0x000fc8000fffe1ff */
[----:B------:R-:W-:Y:S02]  /*0d40*/  USHF.L.U32 UR11, UR10, 0xb, URZ ;  /* 0x0000000b0a0b7899 */ /* 0x000fe400080006ff */
[----:B------:R-:W-:Y:S02]  /*0d50*/  USHF.L.U32 UR10, UR10, 0x1, URZ ;  /* 0x000000010a0a7899 */ /* 0x000fe400080006ff */
[----:B------:R-:W-:-:S04]  /*0d60*/  UIADD3 UR4, UPT, UPT, -UR4, 0x100000, URZ ;  /* 0x0010000004047890 */ /* 0x000fc8000fffe1ff */
[----:B------:R-:W-:Y:S02]  /*0d70*/  USHF.L.U32 UR5, UR4, 0xb, URZ ;  /* 0x0000000b04057899 */ /* 0x000fe400080006ff */
[----:B------:R-:W-:Y:S01]  /*0d80*/  USHF.L.U32 UR4, UR4, 0x1, URZ ;  /* 0x0000000104047899 */ /* 0x000fe200080006ff */
[----:B------:R-:W-:Y:S01]  /*0d90*/  ELECT P0, URZ, PT ;  /* 0x0000000000ff782f */ /* 0x000fe20003800000 */
[----:B-1----:R-:W-:Y:S01]  /*0da0*/  ULEA UR6, UR6, UR7, 0x18 ;  /* 0x0000000706067291 */ /* 0x002fe2000f8ec0ff */
[----:B------:R-:W1:Y:S11]  /*0db0*/  FENCE.VIEW.ASYNC.S ;  /* 0x00000000000073c6 */ /* 0x000e760000000000 */
[----:B-1----:R1:W2:Y:S01]  /*0dc0*/  SYNCS.EXCH.64 URZ, [UR6+0x360], UR10 ;  /* 0x0003600a06ff75b2 */ /* 0x0022a20008000100 */
[----:B------:R1:W3:Y:S01]  /*0dd0*/  SYNCS.EXCH.64 URZ, [UR6+0x368], UR4 ;  /* 0x0003680406ff75b2 */ /* 0x0002e20008000100 */
[----:B------:R-:W-:Y:S01]  /*0de0*/  NOP ;  /* 0x0000000000007918 */ /* 0x000fe20000000000 */
.L_x_11:
[----:B------:R-:W4:Y:S01]  /*0df0*/  SHFL.IDX PT, R2, R104, RZ, 0x1f ;  /* 0x00001fff68027589 */ /* 0x000f2200000e0000 */
[----:B------:R-:W-:Y:S01]  /*0e00*/  NOP ;  /* 0x0000000000007918 */ /* 0x000fe20000000000 */
[----:B----4-:R-:W-:-:S13]  /*0e10*/  ISETP.NE.AND P0, PT, R2, 0x3, PT ;  /* 0x000000030200780c */ /* 0x010fda0003f05270 */
[----:B------:R-:W-:Y:S05]  /*0e20*/  @P0 BRA `(.L_x_12) ;  /* 0x0000000000300947 */ /* 0x000fea0003800000 */
[----:B-1----:R-:W1:Y:S01]  /*0e30*/  S2UR UR5, SR_CgaCtaId ;  /* 0x00000000000579c3 */ /* 0x002e620000008800 */
[----:B------:R-:W-:Y:S01]  /*0e40*/  UMOV UR6, 0x400 ;  /* 0x0000040000067882 */ /* 0x000fe20000000000 */
[----:B------:R-:W-:Y:S01]  /*0e50*/  UMOV UR4, 0x20 ;  /* 0x0000002000047882 */ /* 0x000fe20000000000 */
[----:B------:R-:W-:Y:S01]  /*0e60*/  ELECT P0, URZ, PT ;  /* 0x0000000000ff782f */ /* 0x000fe20003800000 */
[----:B-1----:R-:W-:Y:S02]  /*0e70*/  ULEA UR5, UR5, UR6, 0x18 ;  /* 0x0000000605057291 */ /* 0x002fe4000f8ec0ff */
[----:B------:R-:W-:-:S04]  /*0e80*/  UIADD3 UR6, UPT, UPT, -UR4, 0x100000, URZ ;  /* 0x0010000004067890 */ /* 0x000fc8000fffe1ff */
[----:B------:R-:W-:Y:S02]  /*0e90*/  USHF.L.U32 UR7, UR6, 0xb, URZ ;  /* 0x0000000b06077899 */ /* 0x000fe400080006ff */
[----:B------:R-:W-:Y:S01]  /*0ea0*/  USHF.L.U32 UR6, UR6, 0x1, URZ ;  /* 0x0000000106067899 */ /* 0x000fe200080006ff */
[----:B------:R-:W1:Y:S11]  /*0eb0*/  FENCE.VIEW.ASYNC.S ;  /* 0x00000000000073c6 */ /* 0x000e760000000000 */
[----:B-1----:R4:W1:Y:S01]  /*0ec0*/  SYNCS.EXCH.64 URZ, [UR5+0x370], UR6 ;  /* 0x0003700605ff75b2 */ /* 0x0028620008000100 */
[----:B------:R4:W1:Y:S02]  /*0ed0*/  SYNCS.EXCH.64 URZ, [UR5+0x378], UR6 ;  /* 0x0003780605ff75b2 */ /* 0x0008640008000100 */
[----:B----4-:R-:W-:Y:S01]  /*0ee0*/  NOP ;  /* 0x0000000000007918 */ /* 0x010fe20000000000 */
.L_x_12:
[----:B------:R-:W4:Y:S01]  /*0ef0*/  SHFL.IDX PT, R2, R104, RZ, 0x1f ;  /* 0x00001fff68027589 */ /* 0x000f2200000e0000 */
[----:B------:R-:W-:Y:S01]  /*0f00*/  NOP ;  /* 0x0000000000007918 */ /* 0x000fe20000000000 */
[----:B----4-:R-:W-:-:S13]  /*0f10*/  ISETP.NE.AND P0, PT, R2, 0x4, PT ;  /* 0x000000040200780c */ /* 0x010fda0003f05270 */
[----:B------:R-:W-:Y:S05]  /*0f20*/  @P0 BRA `(.L_x_13) ;  /* 0x00000000004c0947 */ /* 0x000fea0003800000 */
[----:B-1----:R-:W1:Y:S01]  /*0f30*/  S2UR UR5, SR_CgaCtaId ;  /* 0x00000000000579c3 */ /* 0x002e620000008800 */
[----:B------:R-:W-:Y:S01]  /*0f40*/  UMOV UR7, 0x100 ;  /* 0x0000010000077882 */ /* 0x000fe20000000000 */
[----:B------:R-:W-:Y:S01]  /*0f50*/  UMOV UR6, 0x400 ;  /* 0x0000040000067882 */ /* 0x000fe20000000000 */
[----:B------:R-:W-:Y:S01]  /*0f60*/  USEL UR7, UR7, 0xe0, UP2 ;  /* 0x000000e007077887 */ /* 0x000fe20009000000 */
[----:B------:R-:W-:Y:S01]  /*0f70*/  UMOV UR4, 0x1 ;  /* 0x0000000100047882 */ /* 0x000fe20000000000 */
[----:B------:R-:W-:Y:S01]  /*0f80*/  ELECT P0, URZ, PT ;  /* 0x0000000000ff782f */ /* 0x000fe20003800000 */
[----:B------:R-:W-:-:S04]  /*0f90*/  UIADD3 UR10, UPT, UPT, -UR4, 0x100000, URZ ;  /* 0x00100000040a7890 */ /* 0x000fc8000fffe1ff */
[----:B------:R-:W-:Y:S02]  /*0fa0*/  USHF.L.U32 UR11, UR10, 0xb, URZ ;  /* 0x0000000b0a0b7899 */ /* 0x000fe400080006ff */
[----:B------:R-:W-:Y:S02]  /*0fb0*/  USHF.L.U32 UR10, UR10, 0x1, URZ ;  /* 0x000000010a0a7899 */ /* 0x000fe400080006ff */
[----:B-1----:R-:W-:Y:S02]  /*0fc0*/  ULEA UR5, UR5, UR6, 0x18 ;  /* 0x0000000605057291 */ /* 0x002fe4000f8ec0ff */
[----:B------:R-:W-:-:S04]  /*0fd0*/  UIADD3 UR6, UPT, UPT, -UR7, 0x100000, URZ ;  /* 0x0010000007067890 */ /* 0x000fc8000fffe1ff */
[----:B------:R-:W-:Y:S02]  /*0fe0*/  USHF.L.U32 UR7, UR6, 0xb, URZ ;  /* 0x0000000b06077899 */ /* 0x000fe400080006ff */
[----:B------:R-:W-:Y:S01]  /*0ff0*/  USHF.L.U32 UR6, UR6, 0x1, URZ ;  /* 0x0000000106067899 */ /* 0x000fe200080006ff */
[----:B------:R-:W1:Y:S03]  /*1000*/  FENCE.VIEW.ASYNC.S ;  /* 0x00000000000073c6 */ /* 0x000e660000000000 */
[----:B-1----:R4:W1:Y:S08]  /*1010*/  SYNCS.EXCH.64 URZ, [UR5+0x380], UR10 ;  /* 0x0003800a05ff75b2 */ /* 0x0028700008000100 */
[----:B------:R4:W1:Y:S01]  /*1020*/  SYNCS.EXCH.64 URZ, [UR5+0x390], UR6 ;  /* 0x0003900605ff75b2 */ /* 0x0008620008000100 */
[----:B------:R4:W1:Y:S01]  /*1030*/  SYNCS.EXCH.64 URZ, [UR5+0x388], UR10 ;  /* 0x0003880a05ff75b2 */ /* 0x0008620008000100 */
[----:B------:R4:W1:Y:S02]  /*1040*/  SYNCS.EXCH.64 URZ, [UR5+0x398], UR6 ;  /* 0x0003980605ff75b2 */ /* 0x0008640008000100 */
[----:B----4-:R-:W-:Y:S01]  /*1050*/  NOP ;  /* 0x0000000000007918 */ /* 0x010fe20000000000 */
.L_x_13:
[----:B------:R-:W4:Y:S01]  /*1060*/  SHFL.IDX PT, R2, R104, RZ, 0x1f ;  /* 0x00001fff68027589 */ /* 0x000f2200000e0000 */
[----:B------:R-:W-:Y:S01]  /*1070*/  NOP ;  /* 0x0000000000007918 */ /* 0x000fe20000000000 */
[----:B----4-:R-:W-:-:S13]  /*1080*/  ISETP.NE.AND P0, PT, R2, 0x5, PT ;  /* 0x000000050200780c */ /* 0x010fda0003f05270 */
[----:B------:R-:W-:Y:S05]  /*1090*/  @P0 BRA `(.L_x_14) ;  /* 0x0000000000580947 */ /* 0x000fea0003800000 */
[----:B-1----:R-:W1:Y:S01]  /*10a0*/  S2UR UR6, SR_CgaCtaId ;  /* 0x00000000000679c3 */ /* 0x002e620000008800 */
        /* <DEDUP_REMOVED lines=12> */
[----:B-1----:R4:W1:Y:S01]  /*1170*/  SYNCS.EXCH.64 URZ, [UR6+0x3a0], UR10 ;  /* 0x0003a00a06ff75b2 */ /* 0x0028620008000100 */
[----:B------:R4:W1:Y:S01]  /*1180*/  SYNCS.EXCH.64 URZ, [UR6+0x3c0], UR4 ;  /* 0x0003c00406ff75b2 */ /* 0x0008620008000100 */
[----:B------:R4:W1:Y:S01]  /*1190*/  SYNCS.EXCH.64 URZ, [UR6+0x3a8], UR10 ;  /* 0x0003a80a06ff75b2 */ /* 0x0008620008000100 */
[----:B------:R4:W1:Y:S01]  /*11a0*/  SYNCS.EXCH.64 URZ, [UR6+0x3c8], UR4 ;  /* 0x0003c80406ff75b2 */ /* 0x0008620008000100 */
[----:B------:R4:W1:Y:S01]  /*11b0*/  SYNCS.EXCH.64 URZ, [UR6+0x3b0], UR10 ;  /* 0x0003b00a06ff75b2 */ /* 0x0008620008000100 */
[----:B------:R4:W1:Y:S01]  /*11c0*/  SYNCS.EXCH.64 URZ, [UR6+0x3d0], UR4 ;  /* 0x0003d00406ff75b2 */ /* 0x0008620008000100 */
[----:B------:R4:W1:Y:S01]  /*11d0*/  SYNCS.EXCH.64 URZ, [UR6+0x3b8], UR10 ;  /* 0x0003b80a06ff75b2 */ /* 0x0008620008000100 */
[----:B------:R4:W1:Y:S02]  /*11e0*/  SYNCS.EXCH.64 URZ, [UR6+0x3d8], UR4 ;  /* 0x0003d80406ff75b2 */ /* 0x0008640008000100 */
[----:B----4-:R-:W-:Y:S01]  /*11f0*/  NOP ;  /* 0x0000000000007918 */ /* 0x010fe20000000000 */
.L_x_14:
        /* <DEDUP_REMOVED lines=14> */
[----:B------:R4:W1:Y:S01]  /*12e0*/  SYNCS.EXCH.64 URZ, [UR5+0x3f0], UR6 ;  /* 0x0003f00605ff75b2 */ /* 0x0008620008000100 */
[----:B------:R4:W1:Y:S01]  /*12f0*/  SYNCS.EXCH.64 URZ, [UR5+0x3e8], UR6 ;  /* 0x0003e80605ff75b2 */ /* 0x0008620008000100 */
[----:B------:R4:W1:Y:S02]  /*1300*/  SYNCS.EXCH.64 URZ, [UR5+0x3f8], UR6 ;  /* 0x0003f80605ff75b2 */ /* 0x0008640008000100 */
[----:B----4-:R-:W-:Y:S01]  /*1310*/  NOP ;  /* 0x0000000000007918 */ /* 0x010fe20000000000 */
.L_x_15:
[----:B-1----:R-:W1:Y:S01]  /*1320*/  S2UR UR5, SR_CTAID.X ;  /* 0x00000000000579c3 */ /* 0x002e620000002500 */
[----:B------:R-:W-:-:S05]  /*1330*/  CS2R.32 R97, SR_CgaSize ;  /* 0x0000000000617805 */ /* 0x000fca0000008a00 */
[----:B------:R-:W-:-:S05]  /*1340*/  IMAD R97, R97, -0xa0, RZ ;  /* 0xffffff6061617824 */ /* 0x000fca00078e02ff */
[----:B------:R-:W-:-:S14]  /*1350*/  R2UR UR7, R97 ;  /* 0x00000000610772ca */ /* 0x000fdc00000e0000 */
[----:B------:R-:W4:Y:S01]  /*1360*/  LDCU UR7, c[0x0][UR7+0x2b0] ;  /* 0x00005600070777ac */ /* 0x000f220008000800 */
[----:B------:R-:W-:Y:S01]  /*1370*/  NOP ;  /* 0x0000000000007918 */ /* 0x000fe20000000000 */
[----:B------:R-:W-:-:S05]  /*1380*/  CS2R.32 R97, SR_CgaSize ;  /* 0x0000000000617805 */ /* 0x000fca0000008a00 */
[----:B------:R-:W-:-:S05]  /*1390*/  IMAD R97, R97, -0xa0, RZ ;  /* 0xffffff6061617824 */ /* 0x000fca00078e02ff */
[----:B------:R-:W-:-:S14]  /*13a0*/  R2UR UR6, R97 ;  /* 0x00000000610672ca */ /* 0x000fdc00000e0000 */
[----:B------:R-:W2:Y:S01]  /*13b0*/  LDCU UR6, c[0x0][UR6+0x2b4] ;  /* 0x00005680060677ac */ /* 0x000ea20008000800 */
[----:B------:R-:W3:Y:S08]  /*13c0*/  S2UR UR4, SR_CTAID.Y ;  /* 0x00000000000479c3 */ /* 0x000ef00000002600 */
[----:B------:R-:W2:Y:S01]  /*13d0*/  LDC R9, c[0x0][0xb24] ;  /* 0x0002c900ff097b82 */ /* 0x000ea20000000800 */
[----:B-1----:R-:W-:-:S02]  /*13e0*/  I2FP.F32.U32 R5, UR5 ;  /* 0x0000000500057c45 */ /* 0x002fc40008201000 */
[----:B------:R-:W-:-:S05]  /*13f0*/  CS2R.32 R3, SR_CgaSize ;  /* 0x0000000000037805 */ /* 0x000fca0000008a00 */
[----:B------:R-:W-:-:S06]  /*1400*/  IMAD R3, R3, -0xa0, RZ ;  /* 0xffffff6003037824 */ /* 0x000fcc00078e02ff */
[----:B------:R-:W1:Y:S01]  /*1410*/  LDC R3, c[0x0][R3+0x2a0] ;  /* 0x0000a80003037b82 */ /* 0x000e620000000800 */
[----:B------:R-:W-:Y:S01]  /*1420*/  MOV R97, UR5 ;  /* 0x0000000500617c02 */ /* 0x000fe20008000f00 */
[----:B----4-:R-:W-:Y:S01]  /*1430*/  FMUL R5, R5, UR7 ;  /* 0x0000000705057c20 */ /* 0x010fe20008400000 */
[----:B---3--:R-:W-:Y:S02]  /*1440*/  I2FP.F32.U32 R4, UR4 ;  /* 0x0000000400047c45 */ /* 0x008fe40008201000 */
[----:B------:R-:W-:-:S05]  /*1450*/  CS2R.32 R2, SR_CgaSize ;  /* 0x0000000000027805 */ /* 0x000fca0000008a00 */
[----:B------:R-:W-:-:S06]  /*1460*/  IMAD R2, R2, -0xa0, RZ ;  /* 0xffffff6002027824 */ /* 0x000fcc00078e02ff */
[----:B------:R-:W3:Y:S01]  /*1470*/  LDC R2, c[0x0][R2+0x2a4] ;  /* 0x0000a90002027b82 */ /* 0x000ee20000000800 */
[----:B------:R-:W4:Y:S01]  /*1480*/  F2I.U32.TRUNC.NTZ R90, R5 ;  /* 0x00000005005a7305 */ /* 0x000f22000020f000 */
[----:B------:R-:W-:Y:S01]  /*1490*/  MOV R91, UR4 ;  /* 0x00000004005b7c02 */ /* 0x000fe20008000f00 */
[----:B--2---:R-:W-:-:S05]  /*14a0*/  FMUL R4, R4, UR6 ;  /* 0x0000000604047c20 */ /* 0x004fca0008400000 */
[----:B------:R-:W-:Y:S01]  /*14b0*/  BAR.SYNC.DEFER_BLOCKING 0x0 ;  /* 0x0000000000007b1d */ /* 0x000fe20000010000 */
[----:B------:R-:W-:-:S05]  /*14c0*/  ISETP.GE.AND P0, PT, R9, 0x1, PT ;  /* 0x000000010900780c */ /* 0x000fca0003f06270 */
[----:B------:R-:W2:Y:S02]  /*14d0*/  F2I.U32.TRUNC.NTZ R79, R4 ;  /* 0x00000004004f7305 */ /* 0x000ea4000020f000 */
[----:B------:R-:W3:Y:S01]  /*14e0*/  S2UR UR36, SR_CTAID.Z ;  /* 0x00000000002479c3 */ /* 0x000ee20000002700 */
[----:B----4-:R-:W-:-:S05]  /*14f0*/  IADD3 R90, PT, PT, -R90, RZ, RZ ;  /* 0x000000ff5a5a7210 */ /* 0x010fca0007ffe1ff */
[----:B-1----:R-:W-:Y:S01]  /*1500*/  IMAD R90, R3, R90, UR5 ;  /* 0x00000005035a7e24 */ /* 0x002fe2000f8e025a */
[----:B--2---:R-:W-:-:S05]  /*1510*/  IADD3 R79, PT, PT, -R79, RZ, RZ ;  /* 0x000000ff4f4f7210 */ /* 0x004fca0007ffe1ff */
[----:B---3--:R-:W-:Y:S01]  /*1520*/  IMAD R79, R2, R79, UR4 ;  /* 0x00000004024f7e24 */ /* 0x008fe2000f8e024f */
[----:B------:R-:W-:Y:S06]  /*1530*/  @!P0 BRA `(.L_x_16) ;  /* 0x0000000000b88947 */ /* 0x000fec0003800000 */
[----:B------:R-:W1:Y:S01]  /*1540*/  LDC.64 R4, c[0x0][0xb18] ;  /* 0x0002c600ff047b82 */ /* 0x000e620000000a00 */
[----:B------:R-:W-:-:S07]  /*1550*/  ISETP.NE.AND P0, PT, R9, 0x1, PT ;  /* 0x000000010900780c */ /* 0x000fce0003f05270 */
[----:B------:R-:W2:Y:S08]  /*1560*/  LDC R10, c[0x0][0xb0c] ;  /* 0x0002c300ff0a7b82 */ /* 0x000eb00000000800 */
[----:B------:R-:W3:Y:S08]  /*1570*/  LDC R11, c[0x0][0x370] ;  /* 0x0000dc00ff0b7b82 */ /* 0x000ef00000000800 */
[----:B------:R-:W4:Y:S01]  /*1580*/  LDC R12, c[0x0][0x374] ;  /* 0x0000dd00ff0c7b82 */ /* 0x000f220000000800 */
[----:B-1----:R-:W-:-:S07]  /*1590*/  ISETP.NE.AND P1, PT, R4, 0x1, PT ;  /* 0x000000010400780c */ /* 0x002fce0003f25270 */
[----:B------:R-:W3:Y:S01]  /*15a0*/  LDC.64 R6, c[0x0][0xb10] ;  /* 0x0002c400ff067b82 */ /* 0x000ee20000000a00 */
[----:B--2---:R-:W-:-:S07]  /*15b0*/  ISETP.NE.AND P2, PT, R10, 0x1, PT ;  /* 0x000000010a00780c */ /* 0x004fce0003f45270 */
[----:B------:R-:W1:Y:S08]  /*15c0*/  LDC R8, c[0x0][0xb20] ;  /* 0x0002c800ff087b82 */ /* 0x000e700000000800 */
[----:B------:R-:W2:Y:S01]  /*15d0*/  LDC.64 R2, c[0x0][0xb28] ;  /* 0x0002ca00ff027b82 */ /* 0x000ea20000000a00 */
[----:B----4-:R-:W-:-:S04]  /*15e0*/  IMAD.HI.U32 R13, R12, R5, RZ ;  /* 0x000000050c0d7227 */ /* 0x010fc800078e00ff */
[----:B------:R-:W-:-:S04]  /*15f0*/  IMAD.HI.U32 R5, R91, R5, RZ ;  /* 0x000000055b057227 */ /* 0x000fc800078e00ff */
[----:B---3--:R-:W-:-:S04]  /*1600*/  IMAD.HI.U32 R14, R11, R6, RZ ;  /* 0x000000060b0e7227 */ /* 0x008fc800078e00ff */
[----:B------:R-:W-:Y:S01]  /*1610*/  IMAD.HI.U32 R16, R97, R6, RZ ;  /* 0x0000000661107227 */ /* 0x000fe200078e00ff */
[-C--:B------:R-:W-:Y:S02]  /*1620*/  @P2 SHF.R.U32.HI R11, RZ, R7.reuse, R14 ;  /* 0x00000007ff0b2219 */ /* 0x080fe4000001160e */
[-C--:B-1----:R-:W-:Y:S02]  /*1630*/  @P1 SHF.R.U32.HI R12, RZ, R8.reuse, R13 ;  /* 0x00000008ff0c1219 */ /* 0x082fe4000001160d */
[----:B------:R-:W-:Y:S02]  /*1640*/  SHF.R.U32.HI R8, RZ, R8, R5 ;  /* 0x00000008ff087219 */ /* 0x000fe40000011605 */
[----:B------:R-:W-:Y:S02]  /*1650*/  SHF.R.U32.HI R16, RZ, R7, R16 ;  /* 0x00000007ff107219 */ /* 0x000fe40000011610 */
[----:B------:R-:W-:Y:S01]  /*1660*/  SEL R5, R91, R8, !P1 ;  /* 0x000000085b057207 */ /* 0x000fe20004800000 */
[----:B--2---:R-:W-:Y:S01]  /*1670*/  IMAD.HI.U32 R14, R12, R2, RZ ;  /* 0x000000020c0e7227 */ /* 0x004fe200078e00ff */
[----:B------:R-:W-:-:S03]  /*1680*/  SEL R7, R97, R16, !P2 ;  /* 0x0000001061077207 */ /* 0x000fc60005000000 */
[----:B------:R-:W-:Y:S01]  /*1690*/  IMAD.HI.U32 R6, R11, R2, RZ ;  /* 0x000000020b067227 */ /* 0x000fe200078e00ff */
[----:B------:R-:W-:-:S04]  /*16a0*/  @P0 SHF.R.U32.HI R12, RZ, R3, R14 ;  /* 0x00000003ff0c0219 */ /* 0x000fc8000001160e */
[----:B------:R-:W-:Y:S01]  /*16b0*/  @P0 SHF.R.U32.HI R11, RZ, R3, R6 ;  /* 0x00000003ff0b0219 */ /* 0x000fe20000011606 */
[----:B------:R-:W-:-:S04]  /*16c0*/  IMAD R12, R12, R9, RZ ;  /* 0x000000090c0c7224 */ /* 0x000fc800078e02ff */
[----:B------:R-:W-:Y:S01]  /*16d0*/  IMAD R6, R11, R9, RZ ;  /* 0x000000090b067224 */ /* 0x000fe200078e02ff */
[----:B------:R-:W-:-:S04]  /*16e0*/  ISETP.GE.AND P1, PT, R5, R12, PT ;  /* 0x0000000c0500720c */ /* 0x000fc80003f26270 */
[----:B------:R-:W-:Y:S01]  /*16f0*/  ISETP.GE.OR P1, PT, R7, R6, P1 ;  /* 0x000000060700720c */ /* 0x000fe20000f26670 */
[----:B------:R-:W-:-:S05]  /*1700*/  IMAD.HI.U32 R6, R5, R2, RZ ;  /* 0x0000000205067227 */ /* 0x000fca00078e00ff */
[----:B------:R-:W-:-:S04]  /*1710*/  SHF.R.U32.HI R6, RZ, R3, R6 ;  /* 0x00000003ff067219 */ /* 0x000fc80000011606 */
[----:B------:R-:W-:-:S03]  /*1720*/  SEL R6, R5, R6, !P0 ;  /* 0x0000000605067207 */ /* 0x000fc60004000000 */
[----:B------:R-:W-:Y:S01]  /*1730*/  @!P1 IMAD.HI.U32 R8, R7, R2, RZ ;  /* 0x0000000207089227 */ /* 0x000fe200078e00ff */
[----:B------:R-:W-:-:S04]  /*1740*/  IADD3 R2, PT, PT, -R6, RZ, RZ ;  /* 0x000000ff06027210 */ /* 0x000fc80007ffe1ff */
[----:B------:R-:W-:Y:S01]  /*1750*/  @!P1 SHF.R.U32.HI R8, RZ, R3, R8 ;  /* 0x00000003ff089219 */ /* 0x000fe20000011608 */
[----:B------:R-:W-:-:S03]  /*1760*/  IMAD R2, R9, R2, R5 ;  /* 0x0000000209027224 */ /* 0x000fc600078e0205 */
[----:B------:R-:W-:Y:S02]  /*1770*/  @!P1 SEL R3, R7, R8, !P0 ;  /* 0x0000000807039207 */ /* 0x000fe40004000000 */
[----:B------:R-:W-:-:S03]  /*1780*/  IADD3 R8, PT, PT, -R5, RZ, RZ ;  /* 0x000000ff05087210 */ /* 0x000fc60007ffe1ff */
[--C-:B------:R-:W-:Y:S02]  /*1790*/  @!P1 IMAD.IADD R6, R6, 0x1, -R3.reuse ;  /* 0x0000000106069824 */ /* 0x100fe400078e0a03 */
[----:B------:R-:W-:Y:S01]  /*17a0*/  @!P1 IMAD R3, R2, R11, R3 ;  /* 0x0000000b02039224 */ /* 0x000fe200078e0203 */
[----:B------:R-:W-:Y:S01]  /*17b0*/  IADD3 R2, PT, PT, -R7, RZ, RZ ;  /* 0x000000ff07027210 */ /* 0x000fe20007ffe1ff */
[----:B------:R-:W-:Y:S02]  /*17c0*/  @!P1 IMAD R5, R6, R9, R7 ;  /* 0x0000000906059224 */ /* 0x000fe400078e0207 */
[----:B------:R-:W-:Y:S02]  /*17d0*/  IMAD R8, R4, R8, R91 ;  /* 0x0000000804087224 */ /* 0x000fe400078e025b */
[----:B------:R-:W-:Y:S02]  /*17e0*/  @!P1 IMAD.MOV.U32 R7, RZ, RZ, R3 ;  /* 0x000000ffff079224 */ /* 0x000fe400078e0003 */
[----:B------:R-:W-:-:S02]  /*17f0*/  IMAD R2, R10, R2, R97 ;  /* 0x000000020a027224 */ /* 0x000fc400078e0261 */
[----:B------:R-:W-:Y:S02]  /*1800*/  IMAD R91, R5, R4, R8 ;  /* 0x00000004055b7224 */ /* 0x000fe400078e0208 */
[----:B------:R-:W-:Y:S02]  /*1810*/  IMAD R97, R7, R10, R2 ;  /* 0x0000000a07617224 */ /* 0x000fe400078e0202 */
.L_x_16:
[----:B------:R-:W1:Y:S01]  /*1820*/  LDCU UR4, c[0x0][0xb30] ;  /* 0x00016600ff0477ac */ /* 0x000e620008000800 */
[----:B------:R-:W2:Y:S08]  /*1830*/  S2UR UR37, SR_CgaCtaId ;  /* 0x00000000002579c3 */ /* 0x000eb00000008800 */
[----:B------:R-:W3:Y:S01]  /*1840*/  LDC R40, c[0x0][0xb24] ;  /* 0x0002c900ff287b82 */ /* 0x000ee20000000800 */
[----:B-1----:R-:W-:-:S09]  /*1850*/  UISETP.NE.AND UP1, UPT, UR4, 0x1, UPT ;  /* 0x000000010400788c */ /* 0x002fd2000bf25270 */
[----:B--2---:R-:W-:Y:S05]  /*1860*/  BRA.U UP1, `(.L_x_17) ;  /* 0x0000000101407547 */ /* 0x004fea000b800000 */
[----:B------:R-:W1:Y:S08]  /*1870*/  LDC.64 R4, c[0x0][0xb10] ;  /* 0x0002c400ff047b82 */ /* 0x000e700000000a00 */
[----:B------:R-:W2:Y:S08]  /*1880*/  LDC.64 R2, c[0x0][0xb18] ;  /* 0x0002c600ff027b82 */ /* 0x000eb00000000a00 */
[----:B------:R-:W4:Y:S08]  /*1890*/  LDC R6, c[0x0][0xb20] ;  /* 0x0002c800ff067b82 */ /* 0x000f300000000800 */
[----:B------:R-:W3:Y:S01]  /*18a0*/  LDC R8, c[0x0][0xb0c] ;  /* 0x0002c300ff087b82 */ /* 0x000ee20000000800 */
[----:B-1----:R-:W-:-:S05]  /*18b0*/  IMAD.HI.U32 R4, R97, R4, RZ ;  /* 0x0000000461047227 */ /* 0x002fca00078e00ff */
[----:B------:R-:W-:Y:S01]  /*18c0*/  SHF.R.U32.HI R4, RZ, R5, R4 ;  /* 0x00000005ff047219 */ /* 0x000fe20000011604 */
[----:B--2---:R-:W-:Y:S01]  /*18d0*/  IMAD.HI.U32 R3, R91, R3, RZ ;  /* 0x000000035b037227 */ /* 0x004fe200078e00ff */
[----:B------:R-:W-:-:S04]  /*18e0*/  ISETP.NE.AND P0, PT, R2, 0x1, PT ;  /* 0x000000010200780c */ /* 0x000fc80003f05270 */
[----:B----4-:R-:W-:-:S04]  /*18f0*/  SHF.R.U32.HI R6, RZ, R6, R3 ;  /* 0x00000006ff067219 */ /* 0x010fc80000011603 */
[----:B------:R-:W-:Y:S02]  /*1900*/  SEL R3, R91, R6, !P0 ;  /* 0x000000065b037207 */ /* 0x000fe40004000000 */
[----:B---3--:R-:W-:-:S04]  /*1910*/  ISETP.NE.AND P1, PT, R8, 0x1, PT ;  /* 0x000000010800780c */ /* 0x008fc80003f25270 */
[----:B------:R-:W-:-:S05]  /*1920*/  SEL R4, R97, R4, !P1 ;  /* 0x0000000461047207 */ /* 0x000fca0004800000 */
[----:B------:R-:W-:Y:S02]  /*1930*/  IMAD.IADD R5, R3, 0x1, -R4 ;  /* 0x0000000103057824 */ /* 0x000fe400078e0a04 */
[----:B------:R-:W-:Y:S02]  /*1940*/  IMAD.IADD R3, R4, 0x1, -R3 ;  /* 0x0000000104037824 */ /* 0x000fe400078e0a03 */
[----:B------:R-:W-:Y:S02]  /*1950*/  IMAD R97, R5, R8, R97 ;  /* 0x0000000805617224 */ /* 0x000fe400078e0261 */
[----:B------:R-:W-:-:S07]  /*1960*/  IMAD R91, R3, R2, R91 ;  /* 0x00000002035b7224 */ /* 0x000fce00078e025b */
.L_x_17:
[----:B------:R-:W-:Y:S01]  /*1970*/  BAR.SYNC.DEFER_BLOCKING 0x0 ;  /* 0x0000000000007b1d */ /* 0x000fe20000010000 */
[----:B------:R-:W-:Y:S01]  /*1980*/  UISETP.NE.AND UP1, UPT, UR8, 0x2, UPT ;  /* 0x000000020800788c */ /* 0x000fe2000bf25270 */
[----:B------:R-:W-:Y:S02]  /*1990*/  ISETP.NE.OR P5, PT, R0, 0x2, !P5 ;  /* 0x000000020000780c */ /* 0x000fe40006fa5670 */
[----:B------:R-:W-:-:S06]  /*19a0*/  LOP3.LUT R2, R101, 0x1f, RZ, 0xc0, !PT ;  /* 0x0000001f65027812 */ /* 0x000fcc00078ec0ff */
[----:B------:R-:W-:Y:S05]  /*19b0*/  BRA.U UP1, `(.L_x_18) ;  /* 0x0000002d015c7547 */ /* 0x000fea000b800000 */
[----:B------:R-:W1:Y:S01]  /*19c0*/  LDCU UR13, c[0x0][0x38c] ;  /* 0x00007180ff0d77ac */ /* 0x000e620008000800 */
[----:B------:R-:W2:Y:S01]  /*19d0*/  LDC R9, c[0x0][0x370] ;  /* 0x0000dc00ff097b82 */ /* 0x000ea20000000800 */
[----:B------:R-:W-:Y:S01]  /*19e0*/  PLOP3.LUT P1, PT, PT, PT, UP2, 0x80, 0x8 ;  /* 0x000000000008781c */ /* 0x000fe20003f2f028 */
[----:B------:R-:W-:Y:S01]  /*19f0*/  IMAD.MOV.U32 R15, RZ, RZ, 0x1 ;  /* 0x00000001ff0f7424 */ /* 0x000fe200078e00ff */
[----:B------:R-:W-:Y:S01]  /*1a00*/  ISETP.EQ.OR P4, PT, R2, RZ, P5 ;  /* 0x000000ff0200720c */ /* 0x000fe20002f82670 */
[----:B------:R-:W-:Y:S01]  /*1a10*/  IMAD.MOV.U32 R14, RZ, RZ, RZ ;  /* 0x000000ffff0e7224 */ /* 0x000fe200078e00ff */
[----:B------:R-:W-:Y:S02]  /*1a20*/  PLOP3.LUT P1, PT, P1, PT, PT, 0x8, 0x80 ;  /* 0x000000000080781c */ /* 0x000fe40000f2e170 */
[----:B------:R-:W-:Y:S01]  /*1a30*/  CS2R R12, SRZ ;  /* 0x00000000000c7805 */ /* 0x000fe2000001ff00 */
[----:B------:R-:W-:Y:S01]  /*1a40*/  IMAD.MOV.U32 R10, RZ, RZ, 0x1 ;  /* 0x00000001ff0a7424 */ /* 0x000fe200078e00ff */
[----:B------:R-:W4:Y:S01]  /*1a50*/  LDC R0, c[0x0][0x374] ;  /* 0x0000dd00ff007b82 */ /* 0x000f220000000800 */
[----:B------:R-:W2:Y:S01]  /*1a60*/  LDCU.64 UR22, c[0x0][0x348] ;  /* 0x00006900ff1677ac */ /* 0x000ea20008000a00 */
[----:B------:R-:W-:Y:S01]  /*1a70*/  UMOV UR6, URZ ;  /* 0x000000ff00067c82 */ /* 0x000fe20008000000 */
[----:B-1----:R-:W-:-:S04]  /*1a80*/  UIADD3 UR5, UPT, UPT, UR13, 0x1f, URZ ;  /* 0x0000001f0d057890 */ /* 0x002fc8000fffe0ff */
[----:B------:R-:W-:-:S04]  /*1a90*/  USHF.R.S32.HI UR4, URZ, 0x1f, UR5 ;  /* 0x0000001fff047899 */ /* 0x000fc80008011405 */
[----:B------:R-:W-:-:S04]  /*1aa0*/  ULEA.HI UR4, UR4, UR5, URZ, 0x5 ;  /* 0x0000000504047291 */ /* 0x000fc8000f8f28ff */
[----:B------:R-:W-:Y:S02]  /*1ab0*/  USHF.R.S32.HI UR15, URZ, 0x5, UR4 ;  /* 0x00000005ff0f7899 */ /* 0x000fe40008011404 */
[----:B------:R-:W-:Y:S02]  /*1ac0*/  UIADD3 UR4, UPT, UPT, UR13, -0x1, URZ ;  /* 0xffffffff0d047890 */ /* 0x000fe4000fffe0ff */
[----:B------:R-:W-:Y:S02]  /*1ad0*/  UISETP.LT.U32.AND UP0, UPT, UR15, 0x36, UPT ;  /* 0x000000360f00788c */ /* 0x000fe4000bf01070 */
[----:B------:R-:W-:Y:S02]  /*1ae0*/  UISETP.GE.U32.AND UP1, UPT, UR4, -0x3f, UPT ;  /* 0xffffffc10400788c */ /* 0x000fe4000bf26070 */
[----:B------:R-:W-:Y:S02]  /*1af0*/  USEL UR14, UR15, 0x36, UP0 ;  /* 0x000000360f0e7887 */ /* 0x000fe40008000000 */
[----:B------:R-:W-:-:S02]  /*1b00*/  UIADD3 UR13, UPT, UPT, UR13, 0x3e, URZ ;  /* 0x0000003e0d0d7890 */ /* 0x000fc4000fffe0ff */
[----:B------:R-:W-:Y:S02]  /*1b10*/  UIADD3 UR5, UPT, UPT, UR14, -0x1, URZ ;  /* 0xffffffff0e057890 */ /* 0x000fe4000fffe0ff */
[----:B------:R-:W-:-:S03]  /*1b20*/  UIADD3 UR7, UPT, UPT, UR15, -UR14, URZ ;  /* 0x8000000e0f077290 */ /* 0x000fc6000fffe0ff */
[----:B------:R-:W-:-:S04]  /*1b30*/  @UP1 UIADD3 UR5, UPT, UPT, UR14, URZ, URZ ;  /* 0x000000ff0e051290 */ /* 0x000fc8000fffe0ff */
[----:B--2---:R-:W-:-:S12]  /*1b40*/  UIADD3 UR5, UPT, UPT, UR5, 0x1, URZ ;  /* 0x0000000105057890 */ /* 0x004fd8000fffe0ff */
.L_x_36:
[----:B------:R-:W-:Y:S01]  /*1b50*/  UISETP.NE.AND UP0, UPT, UR37, URZ, UPT ;  /* 0x000000ff2500728c */ /* 0x000fe2000bf05270 */
[----:B------:R-:W1:Y:S08]  /*1b60*/  S2UR UR37, SR_CgaCtaId ;  /* 0x00000000002579c3 */ /* 0x000e700000008800 */
[----:B------:R-:W-:Y:S05]  /*1b70*/  BRA.U UP0, `(.L_x_19) ;  /* 0x0000000100347547 */ /* 0x000fea000b800000 */
[----:B------:R-:W2:Y:S01]  /*1b80*/  S2R R2, SR_CgaCtaId ;  /* 0x0000000000027919 */ /* 0x000ea20000008800 */
[----:B------:R-:W-:-:S04]  /*1b90*/  MOV R3, 0x400 ;  /* 0x0000040000037802 */ /* 0x000fc80000000f00 */
[----:B--2---:R-:W-:Y:S02]  /*1ba0*/  LEA R3, R2, R3, 0x18 ;  /* 0x0000000302037211 */ /* 0x004fe400078ec0ff */
[----:B------:R-:W-:-:S03]  /*1bb0*/  SHF.L.U32 R2, R10, 0x1f, RZ ;  /* 0x0000001f0a027819 */ /* 0x000fc600000006ff */
[----:B------:R-:W-:-:S04]  /*1bc0*/  IMAD R3, R12, 0x8, R3 ;  /* 0x000000080c037824 */ /* 0x000fc800078e0203 */
[----:B------:R-:W2:Y:S02]  /*1bd0*/  SYNCS.PHASECHK.TRANS64.TRYWAIT P0, [R3+URZ+0x3f0], R2 ;  /* 0x0003f002030075a7 */ /* 0x000ea400080011ff */
[----:B--2---:R-:W-:Y:S05]  /*1be0*/  @!P0 BRA `(.L_x_20) ;  /* 0x0000006400ac8947 */ /* 0x004fea0003800000 */
.L_x_146:
[----:B------:R-:W-:Y:S01]  /*1bf0*/  VIADD R12, R12, 0x1 ;  /* 0x000000010c0c7836 */ /* 0x000fe20000000000 */
[----:B------:R2:W-:Y:S04]  /*1c00*/  SYNCS.ARRIVE.TRANS64.A1T0 RZ, [R3+URZ+0x3e0], RZ ;  /* 0x0003e0ff03ff79a7 */ /* 0x0005e800081000ff */
[----:B------:R-:W-:-:S04]  /*1c10*/  ISETP.NE.AND P0, PT, R12, 0x2, PT ;  /* 0x000000020c00780c */ /* 0x000fc80003f05270 */
[----:B------:R-:W-:Y:S02]  /*1c20*/  SEL R12, R12, RZ, P0 ;  /* 0x000000ff0c0c7207 */ /* 0x000fe40000000000 */
[----:B--2---:R-:W-:-:S04]  /*1c30*/  SEL R3, RZ, 0x1, P0 ;  /* 0x00000001ff037807 */ /* 0x004fc80000000000 */
[----:B------:R-:W-:-:S07]  /*1c40*/  LOP3.LUT R10, R10, R3, RZ, 0x3c, !PT ;  /* 0x000000030a0a7212 */ /* 0x000fce00078e3cff */
.L_x_19:
[----:B------:R-:W-:Y:S01]  /*1c50*/  UMOV UR4, 0x400 ;  /* 0x0000040000047882 */ /* 0x000fe20000000000 */
[----:B------:R-:W-:Y:S01]  /*1c60*/  SHF.L.U32 R2, R15, 0x1f, RZ ;  /* 0x0000001f0f027819 */ /* 0x000fe200000006ff */
[----:B-1----:R-:W-:Y:S01]  /*1c70*/  ULEA UR4, UR37, UR4, 0x18 ;  /* 0x0000000425047291 */ /* 0x002fe2000f8ec0ff */
[----:B------:R-:W-:Y:S01]  /*1c80*/  R2UR UR35, R97 ;  /* 0x00000000612372ca */ /* 0x000fe200000e0000 */
[----:B------:R-:W-:Y:S01]  /*1c90*/  UISETP.GE.U32.AND UP0, UPT, UR13, 0x3f, UPT ;  /* 0x0000003f0d00788c */ /* 0x000fe2000bf06070 */
[----:B------:R-:W-:Y:S01]  /*1ca0*/  R2UR UR11, R91 ;  /* 0x000000005b0b72ca */ /* 0x000fe200000e0000 */
[----:B------:R-:W-:Y:S01]  /*1cb0*/  ULEA UR8, UR6, UR4, 0x3 ;  /* 0x0000000406087291 */ /* 0x000fe2000f8e18ff */
[----:B------:R-:W-:-:S08]  /*1cc0*/  UMOV UR24, URZ ;  /* 0x000000ff00187c82 */ /* 0x000fd00008000000 */
[----:B------:R1:W2:Y:S01]  /*1cd0*/  SYNCS.PHASECHK.TRANS64.TRYWAIT P0, [UR8+0x1b0], R2 ;  /* 0x0001b002ff0075a7 */ /* 0x0002a20008001108 */
[----:B------:R-:W-:Y:S02]  /*1ce0*/  USHF.L.U32 UR35, UR35, 0x6, URZ ;  /* 0x0000000623237899 */ /* 0x000fe400080006ff */
[----:B------:R-:W-:Y:S01]  /*1cf0*/  USHF.L.U32 UR11, UR11, 0x6, URZ ;  /* 0x000000060b0b7899 */ /* 0x000fe200080006ff */
[----:B------:R-:W-:Y:S11]  /*1d00*/  BRA.U !UP0, `(.L_x_21) ;  /* 0x0000000108a47547 */ /* 0x000ff6000b800000 */
[----:B------:R-:W-:Y:S01]  /*1d10*/  UMOV UR16, URZ ;  /* 0x000000ff00107c82 */ /* 0x000fe20008000000 */
[----:B------:R-:W-:-:S05]  /*1d20*/  UMOV UR17, UR6 ;  /* 0x0000000600117c82 */ /* 0x000fca0008000000 */
.L_x_26:
[----:B-1----:R-:W-:Y:S01]  /*1d30*/  ULEA UR33, UR17, UR4, 0x3 ;  /* 0x0000000411217291 */ /* 0x002fe2000f8e18ff */
[----:B--2---:R-:W-:Y:S01]  /*1d40*/  @!P5 MOV R3, 0x1000 ;  /* 0x000010000003d802 */ /* 0x004fe20000000f00 */
[----:B--2---:R-:W-:Y:S10]  /*1d50*/  @P0 BRA `(.L_x_22) ;  /* 0x00000000000c0947 */ /* 0x004ff40003800000 */
[----:B------:R-:W-:-:S04]  /*1d60*/  SHF.L.U32 R5, R15, 0x1f, RZ ;  /* 0x0000001f0f057819 */ /* 0x000fc800000006ff */
[----:B------:R-:W2:Y:S02]  /*1d70*/  SYNCS.PHASECHK.TRANS64.TRYWAIT P0, [UR33+0x1b0], R5 ;  /* 0x0001b005ff0075a7 */ /* 0x000ea40008001121 */
[----:B--2---:R-:W-:Y:S05]  /*1d80*/  @!P0 BRA `(.L_x_23) ;  /* 0x0000006400588947 */ /* 0x004fea0003800000 */
.L_x_22:
[----:B------:R2:W-:Y:S01]  /*1d90*/  @!P5 SYNCS.ARRIVE.TRANS64 RZ, [UR33], R3 ;  /* 0x00000003ffffd9a7 */ /* 0x0005e20008000021 */
[----:B------:R-:W-:Y:S04]  /*1da0*/  BSSY.RECONVERGENT B0, `(.L_x_24) ;  /* 0x0000003000007945 */ /* 0x000fe80003800200 */
[----:B------:R-:W-:Y:S05]  /*1db0*/  @P4 BRA `(.L_x_25) ;  /* 0x0000000000044947 */ /* 0x000fea0003800000 */
[----:B------:R-:W-:Y:S05]  /*1dc0*/  BPT.TRAP 0x1 ;  /* 0x000000040000795c */ /* 0x000fea0000300000 */
.L_x_25:
[----:B------:R-:W-:Y:S05]  /*1dd0*/  BSYNC.RECONVERGENT B0 ;  /* 0x0000000000007941 */ /* 0x000fea0003800200 */
.L_x_24:
[----:B------:R-:W-:Y:S02]  /*1de0*/  UIADD3 UR6, UPT, UPT, UR17, 0x1, URZ ;  /* 0x0000000111067890 */ /* 0x000fe4000fffe0ff */
[----:B------:R-:W-:Y:S02]  /*1df0*/  UIADD3 UR26, UP1, UPT, UR22, 0x80, URZ ;  /* 0x00000080161a7890 */ /* 0x000fe4000ff3e0ff */
[----:B------:R-:W-:Y:S02]  /*1e00*/  UISETP.NE.AND UP0, UPT, UR6, 0x36, UPT ;  /* 0x000000360600788c */ /* 0x000fe4000bf05270 */
[----:B------:R-:W-:Y:S02]  /*1e10*/  USHF.L.U32 UR34, UR16, 0x5, URZ ;  /* 0x0000000510227899 */ /* 0x000fe400080006ff */
[----:B------:R-:W-:Y:S02]  /*1e20*/  USEL UR9, URZ, 0x1, UP0 ;  /* 0x00000001ff097887 */ /* 0x000fe40008000000 */
[----:B------:R-:W-:-:S02]  /*1e30*/  USEL UR6, UR6, URZ, UP0 ;  /* 0x000000ff06067287 */ /* 0x000fc40008000000 */
[----:B------:R-:W-:Y:S02]  /*1e40*/  UIADD3 UR20, UP0, UPT, UR22, 0x180, URZ ;  /* 0x0000018016147890 */ /* 0x000fe4000ff1e0ff */
[----:B------:R-:W-:Y:S01]  /*1e50*/  ULEA UR8, UR6, UR4, 0x3 ;  /* 0x0000000406087291 */ /* 0x000fe2000f8e18ff */
[----:B------:R-:W-:Y:S01]  /*1e60*/  LOP3.LUT R15, R15, UR9, RZ, 0x3c, !PT ;  /* 0x000000090f0f7c12 */ /* 0x000fe2000f8e3cff */
[----:B------:R-:W-:Y:S02]  /*1e70*/  UIADD3.X UR27, UPT, UPT, URZ, UR23, URZ, UP1, !UPT ;  /* 0x00000017ff1b7290 */ /* 0x000fe40008ffe4ff */
[----:B------:R-:W-:Y:S01]  /*1e80*/  UIADD3.X UR21, UPT, UPT, URZ, UR23, URZ, UP0, !UPT ;  /* 0x00000017ff157290 */ /* 0x000fe200087fe4ff */
[----:B-1----:R-:W-:Y:S01]  /*1e90*/  SHF.L.U32 R2, R15, 0x1f, RZ ;  /* 0x0000001f0f027819 */ /* 0x002fe200000006ff */
[----:B------:R-:W-:Y:S01]  /*1ea0*/  UMOV UR18, 0x0 ;  /* 0x0000000000127882 */ /* 0x000fe20000000000 */
[----:B------:R-:W-:Y:S01]  /*1eb0*/  UMOV UR19, 0x10000000 ;  /* 0x1000000000137882 */ /* 0x000fe20000000000 */
[----:B------:R-:W-:Y:S01]  /*1ec0*/  UMOV UR12, UR36 ;  /* 0x00000024000c7c82 */ /* 0x000fe20008000000 */
[----:B------:R1:W1:Y:S01]  /*1ed0*/  SYNCS.PHASECHK.TRANS64.TRYWAIT P0, [UR8+0x1b0], R2 ;  /* 0x0001b002ff0075a7 */ /* 0x0002620008001108 */
[----:B------:R-:W-:Y:S01]  /*1ee0*/  ULEA UR8, UR17, UR4, 0xb ;  /* 0x0000000411087291 */ /* 0x000fe2000f8e58ff */
[----:B------:R-:W-:Y:S01]  /*1ef0*/  UMOV UR9, UR33 ;  /* 0x0000002100097c82 */ /* 0x000fe20008000000 */
[----:B------:R-:W-:-:S02]  /*1f00*/  UMOV UR10, UR34 ;  /* 0x00000022000a7c82 */ /* 0x000fc40008000000 */
[----:B------:R-:W-:Y:S02]  /*1f10*/  UIADD3 UR32, UPT, UPT, UR8, 0x2800, URZ ;  /* 0x0000280008207890 */ /* 0x000fe4000fffe0ff */
[----:B------:R-:W-:Y:S02]  /*1f20*/  UIADD3 UR8, UPT, UPT, UR8, 0x1d800, URZ ;  /* 0x0001d80008087890 */ /* 0x000fe4000fffe0ff */
[----:B------:R-:W-:Y:S01]  /*1f30*/  UIADD3 UR16, UPT, UPT, UR16, 0x1, URZ ;  /* 0x0000000110107890 */ /* 0x000fe2000fffe0ff */
[----:B------:R-:W-:Y:S01]  /*1f40*/  UMOV UR24, UR5 ;  /* 0x0000000500187c82 */ /* 0x000fe20008000000 */
[----:B------:R-:W-:Y:S02]  /*1f50*/  UMOV UR17, UR6 ;  /* 0x0000000600117c82 */ /* 0x000fe40008000000 */
[----:B------:R-:W-:Y:S01]  /*1f60*/  UISETP.NE.AND UP0, UPT, UR16, UR5, UPT ;  /* 0x000000051000728c */ /* 0x000fe2000bf05270 */
[----:B------:R1:W-:Y:S02]  /*1f70*/  UTMALDG.3D [UR32], [UR26], desc[UR18] ;  /* 0x000012201a0075b4 */ /* 0x0003e40008011000 */
[----:B------:R1:W-:Y:S06]  /*1f80*/  UTMALDG.3D [UR8], [UR20], desc[UR18] ;  /* 0x00001208140075b4 */ /* 0x0003ec0008011000 */
[----:B------:R-:W-:Y:S05]  /*1f90*/  BRA.U UP0, `(.L_x_26) ;  /* 0xfffffffd00647547 */ /* 0x000fea000b83ffff */
.L_x_21:
[----:B-1----:R-:W-:Y:S01]  /*1fa0*/  ULEA UR8, UR6, UR4, 0x3 ;  /* 0x0000000406087291 */ /* 0x002fe2000f8e18ff */
[----:B------:R-:W-:Y:S01]  /*1fb0*/  SHF.L.U32 R2, R15, 0x1f, RZ ;  /* 0x0000001f0f027819 */ /* 0x000fe200000006ff */
[----:B------:R-:W-:Y:S01]  /*1fc0*/  @!P1 SYNCS.ARRIVE.TRANS64.A1T0 RZ, [UR4+0x378], RZ ;  /* 0x000378ffffff99a7 */ /* 0x000fe20008100004 */
[----:B------:R-:W-:-:S06]  /*1fd0*/  UISETP.GT.AND UP0, UPT, UR15, UR14, UPT ;  /* 0x0000000e0f00728c */ /* 0x000fcc000bf04270 */
[----:B--2---:R1:W2:Y:S03]  /*1fe0*/  SYNCS.PHASECHK.TRANS64.TRYWAIT P0, [UR8+0x1b0], R2 ;  /* 0x0001b002ff0075a7 */ /* 0x0042a60008001108 */
[----:B------:R-:W-:Y:S05]  /*1ff0*/  BRA.U !UP0, `(.L_x_27) ;  /* 0x0000000108a87547 */ /* 0x000fea000b800000 */
[----:B------:R-:W-:Y:S01]  /*2000*/  UIADD3 UR21, UPT, UPT, UR7, UR24, URZ ;  /* 0x0000001807157290 */ /* 0x000fe2000fffe0ff */
[----:B------:R-:W-:-:S11]  /*2010*/  UMOV UR25, UR6 ;  /* 0x0000000600197c82 */ /* 0x000fd60008000000 */
.L_x_32:
[----:B-1----:R-:W-:Y:S01]  /*2020*/  ULEA UR17, UR25, UR4, 0x3 ;  /* 0x0000000419117291 */ /* 0x002fe2000f8e18ff */
[----:B--2---:R-:W-:Y:S01]  /*2030*/  @!P5 MOV R3, 0x1000 ;  /* 0x000010000003d802 */ /* 0x004fe20000000f00 */
[----:B--2---:R-:W-:Y:S10]  /*2040*/  @P0 BRA `(.L_x_28) ;  /* 0x00000000000c0947 */ /* 0x004ff40003800000 */
[----:B------:R-:W-:-:S04]  /*2050*/  SHF.L.U32 R5, R15, 0x1f, RZ ;  /* 0x0000001f0f057819 */ /* 0x000fc800000006ff */
[----:B------:R-:W2:Y:S02]  /*2060*/  SYNCS.PHASECHK.TRANS64.TRYWAIT P0, [UR17+0x1b0], R5 ;  /* 0x0001b005ff0075a7 */ /* 0x000ea40008001111 */
[----:B--2---:R-:W-:Y:S05]  /*2070*/  @!P0 BRA `(.L_x_29) ;  /* 0x0000006000b48947 */ /* 0x004fea0003800000 */
.L_x_28:
[----:B------:R2:W-:Y:S01]  /*2080*/  @!P5 SYNCS.ARRIVE.TRANS64 RZ, [UR17], R3 ;  /* 0x00000003ffffd9a7 */ /* 0x0005e20008000011 */
[----:B------:R-:W-:Y:S04]  /*2090*/  BSSY.RECONVERGENT B0, `(.L_x_30) ;  /* 0x0000003000007945 */ /* 0x000fe80003800200 */
[----:B------:R-:W-:Y:S05]  /*20a0*/  @P4 BRA `(.L_x_31) ;  /* 0x0000000000044947 */ /* 0x000fea0003800000 */
[----:B------:R-:W-:Y:S05]  /*20b0*/  BPT.TRAP 0x1 ;  /* 0x000000040000795c */ /* 0x000fea0000300000 */
.L_x_31:
[----:B------:R-:W-:Y:S05]  /*20c0*/  BSYNC.RECONVERGENT B0 ;  /* 0x0000000000007941 */ /* 0x000fea0003800200 */
.L_x_30:
        /* <DEDUP_REMOVED lines=20> */
[----:B------:R-:W-:Y:S01]  /*2210*/  UIADD3 UR8, UPT, UPT, UR8, 0x1d800, URZ ;  /* 0x0001d80008087890 */ /* 0x000fe2000fffe0ff */
[----:B------:R-:W-:Y:S01]  /*2220*/  UMOV UR9, UR17 ;  /* 0x0000001100097c82 */ /* 0x000fe20008000000 */
[----:B------:R-:W-:Y:S01]  /*2230*/  UMOV UR10, UR18 ;  /* 0x00000012000a7c82 */ /* 0x000fe20008000000 */
[----:B------:R-:W-:Y:S01]  /*2240*/  UIADD3 UR24, UPT, UPT, UR24, 0x1, URZ ;  /* 0x0000000118187890 */ /* 0x000fe2000fffe0ff */
[----:B------:R-:W-:-:S03]  /*2250*/  UMOV UR25, UR6 ;  /* 0x0000000600197c82 */ /* 0x000fc60008000000 */
[----:B------:R1:W-:Y:S01]  /*2260*/  UTMALDG.3D [UR16], [UR30], desc[UR26] ;  /* 0x00001a101e0075b4 */ /* 0x0003e20008011000 */
[----:B------:R-:W-:Y:S01]  /*2270*/  UISETP.NE.AND UP0, UPT, UR24, UR21, UPT ;  /* 0x000000151800728c */ /* 0x000fe2000bf05270 */
[----:B------:R1:W-:Y:S08]  /*2280*/  UTMALDG.3D [UR8], [UR28], desc[UR26] ;  /* 0x00001a081c0075b4 */ /* 0x0003f00008011000 */
[----:B------:R-:W-:Y:S05]  /*2290*/  BRA.U UP0, `(.L_x_32) ;  /* 0xfffffffd00607547 */ /* 0x000fea000b83ffff */
.L_x_27:
[C---:B-1----:R-:W-:Y:S01]  /*22a0*/  LEA R2, R14.reuse, UR4, 0x3 ;  /* 0x000000040e027c11 */ /* 0x042fe2000f8e18ff */
[----:B------:R-:W-:Y:S01]  /*22b0*/  NOP ;  /* 0x0000000000007918 */ /* 0x000fe20000000000 */
[----:B--2---:R-:W-:Y:S02]  /*22c0*/  SHF.L.U32 R3, R13, 0x1f, RZ ;  /* 0x0000001f0d037819 */ /* 0x004fe400000006ff */
[----:B------:R-:W-:Y:S02]  /*22d0*/  LEA R4, R14, UR4, 0x4 ;  /* 0x000000040e047c11 */ /* 0x000fe4000f8e20ff */
[----:B------:R-:W1:Y:S02]  /*22e0*/  SYNCS.PHASECHK.TRANS64.TRYWAIT P0, [R2+URZ+0x380], R3 ;  /* 0x00038003020075a7 */ /* 0x000e6400080011ff */
[----:B-1----:R-:W-:Y:S05]  /*22f0*/  @!P0 BRA `(.L_x_33) ;  /* 0x00000060002c8947 */ /* 0x002fea0003800000 */
.L_x_149:
[----:B------:R-:W2:Y:S01]  /*2300*/  LDS.128 R4, [R4+0x410] ;  /* 0x0004100004047984 */ /* 0x000ea20000000c00 */
[----:B---3--:R-:W-:Y:S01]  /*2310*/  ISETP.GE.AND P0, PT, R40, 0x1, PT ;  /* 0x000000012800780c */ /* 0x008fe20003f06270 */
[----:B-1----:R-:W-:Y:S01]  /*2320*/  VIADD R2, R2, 0x390 ;  /* 0x0000039002027836 */ /* 0x002fe20000000000 */
[----:B------:R-:W-:Y:S01]  /*2330*/  @!PT LDS RZ, [RZ] ;  /* 0x00000000fffff984 */ /* 0x000fe20000000800 */
[----:B------:R-:W-:Y:S01]  /*2340*/  @!PT LDS RZ, [RZ] ;  /* 0x00000000fffff984 */ /* 0x000fe20000000800 */
[----:B------:R-:W-:Y:S01]  /*2350*/  @!PT LDS RZ, [RZ] ;  /* 0x00000000fffff984 */ /* 0x000fe20000000800 */
[----:B------:R-:W-:Y:S01]  /*2360*/  @!PT LDS RZ, [RZ] ;  /* 0x00000000fffff984 */ /* 0x000fe20000000800 */
[----:B------:R1:W-:Y:S06]  /*2370*/  MEMBAR.ALL.CTA ;  /* 0x0000000000007992 */ /* 0x0003ec0000008000 */
[----:B-1----:R-:W1:Y:S01]  /*2380*/  FENCE.VIEW.ASYNC.S ;  /* 0x00000000000073c6 */ /* 0x002e620000000000 */
[----:B------:R-:W-:-:S04]  /*2390*/  PRMT R2, RZ, 0x654, R2 ;  /* 0x00000654ff027816 */ /* 0x000fc80000000002 */
[----:B-1----:R1:W-:Y:S01]  /*23a0*/  SYNCS.ARRIVE.TRANS64.RED.A1T0 RZ, [R2+URZ], RZ ;  /* 0x000000ff02ff79a7 */ /* 0x0023e200081004ff */
[----:B--2---:R-:W-:-:S13]  /*23b0*/  LOP3.LUT P2, RZ, R6, 0x1, RZ, 0xc0, !PT ;  /* 0x0000000106ff7812 */ /* 0x004fda000784c0ff */
[----:B------:R-:W-:Y:S01]  /*23c0*/  @P2 SHF.R.U32.HI R3, RZ, 0x10, R5 ;  /* 0x00000010ff032819 */ /* 0x000fe20000011605 */
[----:B------:R-:W-:Y:S01]  /*23d0*/  VOTEU.ANY UP0, P2 ;  /* 0x0000000000ff7886 */ /* 0x000fe20001000100 */
[----:B------:R-:W-:Y:S02]  /*23e0*/  @P2 MOV R11, R4 ;  /* 0x00000004000b2202 */ /* 0x000fe40000000f00 */
[----:B------:R-:W-:Y:S02]  /*23f0*/  @P2 R2UR.BROADCAST UR8, R3 ;  /* 0x00000000030822ca */ /* 0x000fe400008e0000 */
[----:B------:R-:W-:-:S11]  /*2400*/  @P2 LOP3.LUT R8, R5, 0xffff, RZ, 0xc0, !PT ;  /* 0x0000ffff05082812 */ /* 0x000fd600078ec0ff */
[----:B------:R-:W-:Y:S01]  /*2410*/  @UP0 UMOV UR36, UR8 ;  /* 0x0000000800240c82 */ /* 0x000fe20008000000 */
[----:B-1----:R-:W-:Y:S05]  /*2420*/  @!P0 BRA `(.L_x_34) ;  /* 0x0000000000b88947 */ /* 0x002fea0003800000 */
[----:B------:R-:W4:Y:S01]  /*2430*/  LDC.64 R4, c[0x0][0xb18] ;  /* 0x0002c600ff047b82 */ /* 0x000f220000000a00 */
[----:B------:R-:W-:-:S07]  /*2440*/  ISETP.NE.AND P3, PT, R40, 0x1, PT ;  /* 0x000000012800780c */ /* 0x000fce0003f65270 */
[----:B------:R-:W1:Y:S08]  /*2450*/  LDC.64 R6, c[0x0][0xb10] ;  /* 0x0002c400ff067b82 */ /* 0x000e700000000a00 */
[----:B------:R-:W2:Y:S08]  /*2460*/  LDC R16, c[0x0][0xb20] ;  /* 0x0002c800ff107b82 */ /* 0x000eb00000000800 */
[----:B------:R-:W3:Y:S01]  /*2470*/  LDC R18, c[0x0][0xb0c] ;  /* 0x0002c300ff127b82 */ /* 0x000ee20000000800 */
[----:B----4-:R-:W-:Y:S01]  /*2480*/  IMAD.HI.U32 R17, R0, R5, RZ ;  /* 0x0000000500117227 */ /* 0x010fe200078e00ff */
[----:B------:R-:W-:-:S03]  /*2490*/  ISETP.NE.AND P0, PT, R4, 0x1, PT ;  /* 0x000000010400780c */ /* 0x000fc60003f05270 */
[----:B------:R-:W-:-:S03]  /*24a0*/  IMAD.HI.U32 R5, R8, R5, RZ ;  /* 0x0000000508057227 */ /* 0x000fc600078e00ff */
[----:B------:R-:W4:Y:S01]  /*24b0*/  LDC.64 R2, c[0x0][0xb28] ;  /* 0x0002ca00ff027b82 */ /* 0x000f220000000a00 */
[----:B-1----:R-:W-:-:S04]  /*24c0*/  IMAD.HI.U32 R20, R9, R6, RZ ;  /* 0x0000000609147227 */ /* 0x002fc800078e00ff */
[----:B------:R-:W-:Y:S01]  /*24d0*/  IMAD.HI.U32 R22, R11, R6, RZ ;  /* 0x000000060b167227 */ /* 0x000fe200078e00ff */
[----:B------:R-:W-:Y:S02]  /*24e0*/  SHF.R.U32.HI R20, RZ, R7, R20 ;  /* 0x00000007ff147219 */ /* 0x000fe40000011614 */
[-C--:B--2---:R-:W-:Y:S02]  /*24f0*/  SHF.R.U32.HI R17, RZ, R16.reuse, R17 ;  /* 0x00000010ff117219 */ /* 0x084fe40000011611 */
[----:B------:R-:W-:Y:S02]  /*2500*/  SHF.R.U32.HI R5, RZ, R16, R5 ;  /* 0x00000010ff057219 */ /* 0x000fe40000011605 */
[----:B------:R-:W-:Y:S02]  /*2510*/  SEL R17, R0, R17, !P0 ;  /* 0x0000001100117207 */ /* 0x000fe40004000000 */
[----:B------:R-:W-:Y:S02]  /*2520*/  SHF.R.U32.HI R22, RZ, R7, R22 ;  /* 0x00000007ff167219 */ /* 0x000fe40000011616 */
[----:B---3--:R-:W-:-:S02]  /*2530*/  ISETP.NE.AND P1, PT, R18, 0x1, PT ;  /* 0x000000011200780c */ /* 0x008fc40003f25270 */
[----:B------:R-:W-:Y:S02]  /*2540*/  SEL R5, R8, R5, !P0 ;  /* 0x0000000508057207 */ /* 0x000fe40004000000 */
[----:B------:R-:W-:Y:S02]  /*2550*/  SEL R19, R9, R20, !P1 ;  /* 0x0000001409137207 */ /* 0x000fe40004800000 */
[----:B------:R-:W-:Y:S01]  /*2560*/  SEL R7, R11, R22, !P1 ;  /* 0x000000160b077207 */ /* 0x000fe20004800000 */
[----:B----4-:R-:W-:-:S04]  /*2570*/  IMAD.HI.U32 R20, R17, R2, RZ ;  /* 0x0000000211147227 */ /* 0x010fc800078e00ff */
[----:B------:R-:W-:Y:S01]  /*2580*/  IMAD.HI.U32 R6, R19, R2, RZ ;  /* 0x0000000213067227 */ /* 0x000fe200078e00ff */
[----:B------:R-:W-:-:S04]  /*2590*/  @P3 SHF.R.U32.HI R17, RZ, R3, R20 ;  /* 0x00000003ff113219 */ /* 0x000fc80000011614 */
[----:B------:R-:W-:Y:S01]  /*25a0*/  @P3 SHF.R.U32.HI R19, RZ, R3, R6 ;  /* 0x00000003ff133219 */ /* 0x000fe20000011606 */
[----:B------:R-:W-:-:S04]  /*25b0*/  IMAD R17, R40, R17, RZ ;  /* 0x0000001128117224 */ /* 0x000fc800078e02ff */
[----:B------:R-:W-:Y:S01]  /*25c0*/  IMAD R6, R40, R19, RZ ;  /* 0x0000001328067224 */ /* 0x000fe200078e02ff */
[C---:B------:R-:W-:Y:S02]  /*25d0*/  ISETP.GE.AND P0, PT, R5.reuse, R17, PT ;  /* 0x000000110500720c */ /* 0x040fe40003f06270 */
[----:B------:R-:W-:Y:S02]  /*25e0*/  IADD3 R17, PT, PT, -R5, RZ, RZ ;  /* 0x000000ff05117210 */ /* 0x000fe40007ffe1ff */
[----:B------:R-:W-:Y:S01]  /*25f0*/  ISETP.GE.OR P0, PT, R7, R6, P0 ;  /* 0x000000060700720c */ /* 0x000fe20000706670 */
[----:B------:R-:W-:-:S04]  /*2600*/  IMAD.HI.U32 R6, R5, R2, RZ ;  /* 0x0000000205067227 */ /* 0x000fc800078e00ff */
[----:B------:R-:W-:Y:S01]  /*2610*/  IMAD R8, R4, R17, R8 ;  /* 0x0000001104087224 */ /* 0x000fe200078e0208 */
[----:B------:R-:W-:-:S04]  /*2620*/  SHF.R.U32.HI R6, RZ, R3, R6 ;  /* 0x00000003ff067219 */ /* 0x000fc80000011606 */
[----:B------:R-:W-:-:S03]  /*2630*/  SEL R6, R5, R6, !P3 ;  /* 0x0000000605067207 */ /* 0x000fc60005800000 */
[----:B------:R-:W-:-:S04]  /*2640*/  @!P0 IMAD.HI.U32 R16, R7, R2, RZ ;  /* 0x0000000207108227 */ /* 0x000fc800078e00ff */
[----:B------:R-:W-:Y:S01]  /*2650*/  IMAD.MOV R2, RZ, RZ, -R6 ;  /* 0x000000ffff027224 */ /* 0x000fe200078e0a06 */
[----:B------:R-:W-:-:S03]  /*2660*/  @!P0 SHF.R.U32.HI R16, RZ, R3, R16 ;  /* 0x00000003ff108219 */ /* 0x000fc60000011610 */
[----:B------:R-:W-:Y:S01]  /*2670*/  IMAD R2, R40, R2, R5 ;  /* 0x0000000228027224 */ /* 0x000fe200078e0205 */
[----:B------:R-:W-:-:S05]  /*2680*/  @!P0 SEL R3, R7, R16, !P3 ;  /* 0x0000001007038207 */ /* 0x000fca0005800000 */
[--C-:B------:R-:W-:Y:S02]  /*2690*/  @!P0 IMAD.IADD R6, R6, 0x1, -R3.reuse ;  /* 0x0000000106068824 */ /* 0x100fe400078e0a03 */
[----:B------:R-:W-:Y:S01]  /*26a0*/  @!P0 IMAD R3, R2, R19, R3 ;  /* 0x0000001302038224 */ /* 0x000fe200078e0203 */
[----:B------:R-:W-:Y:S01]  /*26b0*/  IADD3 R2, PT, PT, -R7, RZ, RZ ;  /* 0x000000ff07027210 */ /* 0x000fe20007ffe1ff */
[----:B------:R-:W-:Y:S02]  /*26c0*/  @!P0 IMAD R5, R40, R6, R7 ;  /* 0x0000000628058224 */ /* 0x000fe400078e0207 */
[----:B------:R-:W-:Y:S02]  /*26d0*/  @!P0 IMAD.MOV.U32 R7, RZ, RZ, R3 ;  /* 0x000000ffff078224 */ /* 0x000fe400078e0003 */
[----:B------:R-:W-:Y:S02]  /*26e0*/  IMAD R2, R18, R2, R11 ;  /* 0x0000000212027224 */ /* 0x000fe400078e020b */
[----:B------:R-:W-:-:S02]  /*26f0*/  IMAD R8, R5, R4, R8 ;  /* 0x0000000405087224 */ /* 0x000fc400078e0208 */
[----:B------:R-:W-:Y:S02]  /*2700*/  IMAD R11, R7, R18, R2 ;  /* 0x00000012070b7224 */ /* 0x000fe400078e0202 */
.L_x_34:
[----:B------:R-:W1:Y:S02]  /*2710*/  LDCU UR8, c[0x0][0xb30] ;  /* 0x00016600ff0877ac */ /* 0x000e640008000800 */
[----:B-1----:R-:W-:-:S09]  /*2720*/  UISETP.NE.AND UP0, UPT, UR8, 0x1, UPT ;  /* 0x000000010800788c */ /* 0x002fd2000bf05270 */
[----:B------:R-:W-:Y:S05]  /*2730*/  BRA.U UP0, `(.L_x_35) ;  /* 0x0000000100407547 */ /* 0x000fea000b800000 */
[----:B------:R-:W1:Y:S08]  /*2740*/  LDC.64 R4, c[0x0][0xb10] ;  /* 0x0002c400ff047b82 */ /* 0x000e700000000a00 */
[----:B------:R-:W2:Y:S08]  /*2750*/  LDC.64 R2, c[0x0][0xb18] ;  /* 0x0002c600ff027b82 */ /* 0x000eb00000000a00 */
[----:B------:R-:W3:Y:S08]  /*2760*/  LDC R6, c[0x0][0xb20] ;  /* 0x0002c800ff067b82 */ /* 0x000ef00000000800 */
[----:B------:R-:W4:Y:S01]  /*2770*/  LDC R16, c[0x0][0xb0c] ;  /* 0x0002c300ff107b82 */ /* 0x000f220000000800 */
[----:B-1----:R-:W-:-:S05]  /*2780*/  IMAD.HI.U32 R4, R11, R4, RZ ;  /* 0x000000040b047227 */ /* 0x002fca00078e00ff */
[----:B------:R-:W-:Y:S01]  /*2790*/  SHF.R.U32.HI R4, RZ, R5, R4 ;  /* 0x00000005ff047219 */ /* 0x000fe20000011604 */
[----:B--2---:R-:W-:Y:S01]  /*27a0*/  IMAD.HI.U32 R3, R8, R3, RZ ;  /* 0x0000000308037227 */ /* 0x004fe200078e00ff */
[----:B------:R-:W-:-:S04]  /*27b0*/  ISETP.NE.AND P0, PT, R2, 0x1, PT ;  /* 0x000000010200780c */ /* 0x000fc80003f05270 */
[----:B---3--:R-:W-:-:S04]  /*27c0*/  SHF.R.U32.HI R3, RZ, R6, R3 ;  /* 0x00000006ff037219 */ /* 0x008fc80000011603 */
[----:B------:R-:W-:Y:S02]  /*27d0*/  SEL R3, R8, R3, !P0 ;  /* 0x0000000308037207 */ /* 0x000fe40004000000 */
[----:B----4-:R-:W-:-:S04]  /*27e0*/  ISETP.NE.AND P1, PT, R16, 0x1, PT ;  /* 0x000000011000780c */ /* 0x010fc80003f25270 */
[----:B------:R-:W-:-:S05]  /*27f0*/  SEL R4, R11, R4, !P1 ;  /* 0x000000040b047207 */ /* 0x000fca0004800000 */
[----:B------:R-:W-:Y:S02]  /*2800*/  IMAD.IADD R5, R3, 0x1, -R4 ;  /* 0x0000000103057824 */ /* 0x000fe400078e0a04 */
[----:B------:R-:W-:Y:S02]  /*2810*/  IMAD.IADD R3, R4, 0x1, -R3 ;  /* 0x0000000104037824 */ /* 0x000fe400078e0a03 */
[----:B------:R-:W-:Y:S02]  /*2820*/  IMAD R11, R5, R16, R11 ;  /* 0x00000010050b7224 */ /* 0x000fe400078e020b */
[----:B------:R-:W-:-:S07]  /*2830*/  IMAD R8, R3, R2, R8 ;  /* 0x0000000203087224 */ /* 0x000fce00078e0208 */
.L_x_35:
[----:B------:R-:W-:Y:S01]  /*2840*/  VIADD R14, R14, 0x1 ;  /* 0x000000010e0e7836 */ /* 0x000fe20000000000 */
[----:B------:R-:W-:Y:S01]  /*2850*/  PLOP3.LUT P1, PT, PT, PT, PT, 0x80, 0x8 ;  /* 0x000000000008781c */ /* 0x000fe20003f2f070 */
[----:B------:R-:W-:Y:S02]  /*2860*/  IMAD.IADD R97, R11, 0x1, R90 ;  /* 0x000000010b617824 */ /* 0x000fe400078e025a */
[----:B------:R-:W-:Y:S01]  /*2870*/  IMAD.IADD R91, R8, 0x1, R79 ;  /* 0x00000001085b7824 */ /* 0x000fe200078e024f */
[----:B------:R-:W-:-:S04]  /*2880*/  ISETP.NE.AND P0, PT, R14, 0x2, PT ;  /* 0x000000020e00780c */ /* 0x000fc80003f05270 */
[----:B------:R-:W-:Y:S02]  /*2890*/  SEL R2, RZ, 0x1, P0 ;  /* 0x00000001ff027807 */ /* 0x000fe40000000000 */
[----:B------:R-:W-:Y:S02]  /*28a0*/  SEL R14, R14, RZ, P0 ;  /* 0x000000ff0e0e7207 */ /* 0x000fe40000000000 */
[----:B------:R-:W-:Y:S01]  /*28b0*/  LOP3.LUT R13, R13, R2, RZ, 0x3c, !PT ;  /* 0x000000020d0d7212 */ /* 0x000fe200078e3cff */
[----:B------:R-:W-:Y:S06]  /*28c0*/  @P2 BRA `(.L_x_36) ;  /* 0xfffffff000a02947 */ /* 0x000fec000383ffff */
[----:B------:R-:W-:Y:S01]  /*28d0*/  UIADD3 UR4, UPT, UPT, UR4, 0x1b0, URZ ;  /* 0x000001b004047890 */ /* 0x000fe2000fffe0ff */
[----:B------:R-:W-:-:S03]  /*28e0*/  SHF.L.U32 R3, R15, 0x1f, RZ ;  /* 0x0000001f0f037819 */ /* 0x000fc600000006ff */
[----:B------:R-:W-:-:S09]  /*28f0*/  ULEA UR5, UR6, UR4, 0x3 ;  /* 0x0000000406057291 */ /* 0x000fd2000f8e18ff */
[----:B------:R-:W1:Y:S02]  /*2900*/  SYNCS.PHASECHK.TRANS64.TRYWAIT P0, [UR5], R3 ;  /* 0x00000003ff0075a7 */ /* 0x000e640008001105 */
[----:B-1----:R-:W-:Y:S05]  /*2910*/  @!P0 BRA `(.L_x_37) ;  /* 0x0000005800b88947 */ /* 0x002fea0003800000 */
.L_x_151:
[----:B------:R-:W-:-:S04]  /*2920*/  UIADD3 UR6, UPT, UPT, UR6, 0x1, URZ ;  /* 0x0000000106067890 */ /* 0x000fc8000fffe0ff */
[----:B------:R-:W-:-:S04]  /*2930*/  UISETP.NE.AND UP0, UPT, UR6, 0x36, UPT ;  /* 0x000000360600788c */ /* 0x000fc8000bf05270 */
[----:B------:R-:W-:Y:S02]  /*2940*/  USEL UR7, URZ, 0x1, UP0 ;  /* 0x00000001ff077887 */ /* 0x000fe40008000000 */
[----:B------:R-:W-:-:S04]  /*2950*/  USEL UR6, UR6, URZ, UP0 ;  /* 0x000000ff06067287 */ /* 0x000fc80008000000 */
[----:B------:R-:W-:Y:S01]  /*2960*/  ULEA UR5, UR6, UR4, 0x3 ;  /* 0x0000000406057291 */ /* 0x000fe2000f8e18ff */
[----:B------:R-:W-:-:S04]  /*2970*/  LOP3.LUT R2, R15, UR7, RZ, 0x3c, !PT ;  /* 0x000000070f027c12 */ /* 0x000fc8000f8e3cff */
[----:B-1----:R-:W-:-:S04]  /*2980*/  SHF.L.U32 R3, R2, 0x1f, RZ ;  /* 0x0000001f02037819 */ /* 0x002fc800000006ff */
[----:B------:R-:W1:Y:S02]  /*2990*/  SYNCS.PHASECHK.TRANS64.TRYWAIT P0, [UR5], R3 ;  /* 0x00000003ff0075a7 */ /* 0x000e640008001105 */
[----:B-1----:R-:W-:Y:S05]  /*29a0*/  @!P0 BRA `(.L_x_38) ;  /* 0x0000005800ac8947 */ /* 0x002fea0003800000 */
.L_x_153:
        /* <DEDUP_REMOVED lines=9> */
.L_x_155:
        /* <DEDUP_REMOVED lines=9> */
.L_x_157:
        /* <DEDUP_REMOVED lines=9> */
.L_x_159:
        /* <DEDUP_REMOVED lines=9> */
.L_x_161:
        /* <DEDUP_REMOVED lines=9> */
.L_x_163:
        /* <DEDUP_REMOVED lines=9> */
.L_x_165:
        /* <DEDUP_REMOVED lines=9> */
.L_x_167:
        /* <DEDUP_REMOVED lines=9> */
.L_x_169:
        /* <DEDUP_REMOVED lines=9> */
.L_x_171:
        /* <DEDUP_REMOVED lines=9> */
.L_x_173:
        /* <DEDUP_REMOVED lines=9> */
.L_x_175:
        /* <DEDUP_REMOVED lines=9> */
.L_x_177:
        /* <DEDUP_REMOVED lines=9> */
.L_x_179:
        /* <DEDUP_REMOVED lines=9> */
.L_x_181:
        /* <DEDUP_REMOVED lines=9> */
.L_x_183:
        /* <DEDUP_REMOVED lines=9> */
.L_x_185:
        /* <DEDUP_REMOVED lines=9> */
.L_x_187:
        /* <DEDUP_REMOVED lines=9> */
.L_x_189:
        /* <DEDUP_REMOVED lines=9> */
.L_x_191:
        /* <DEDUP_REMOVED lines=9> */
.L_x_193:
        /* <DEDUP_REMOVED lines=9> */
.L_x_195:
        /* <DEDUP_REMOVED lines=9> */
.L_x_197:
        /* <DEDUP_REMOVED lines=9> */
.L_x_199:
        /* <DEDUP_REMOVED lines=9> */
.L_x_201:
        /* <DEDUP_REMOVED lines=9> */
.L_x_203:
        /* <DEDUP_REMOVED lines=9> */
.L_x_205:
        /* <DEDUP_REMOVED lines=9> */
.L_x_207:
        /* <DEDUP_REMOVED lines=9> */
.L_x_209:
        /* <DEDUP_REMOVED lines=9> */
.L_x_211:
        /* <DEDUP_REMOVED lines=9> */
.L_x_213:
        /* <DEDUP_REMOVED lines=9> */
.L_x_215:
        /* <DEDUP_REMOVED lines=9> */
.L_x_217:
        /* <DEDUP_REMOVED lines=9> */
.L_x_219:
        /* <DEDUP_REMOVED lines=9> */
.L_x_221:
        /* <DEDUP_REMOVED lines=9> */
.L_x_223:
        /* <DEDUP_REMOVED lines=9> */
.L_x_225:
        /* <DEDUP_REMOVED lines=9> */
.L_x_227:
        /* <DEDUP_REMOVED lines=9> */
.L_x_229:
        /* <DEDUP_REMOVED lines=9> */
.L_x_231:
        /* <DEDUP_REMOVED lines=9> */
.L_x_233:
        /* <DEDUP_REMOVED lines=9> */
.L_x_235:
        /* <DEDUP_REMOVED lines=9> */
.L_x_237:
        /* <DEDUP_REMOVED lines=9> */
.L_x_239:
        /* <DEDUP_REMOVED lines=9> */
.L_x_241:
        /* <DEDUP_REMOVED lines=9> */
.L_x_243:
        /* <DEDUP_REMOVED lines=9> */
.L_x_245:
        /* <DEDUP_REMOVED lines=9> */
.L_x_247:
        /* <DEDUP_REMOVED lines=9> */
.L_x_249:
        /* <DEDUP_REMOVED lines=9> */
.L_x_251:
        /* <DEDUP_REMOVED lines=9> */
.L_x_253:
        /* <DEDUP_REMOVED lines=9> */
.L_x_255:
[----:B------:R-:W-:-:S04]  /*4660*/  UIADD3 UR6, UPT, UPT, UR6, 0x1, URZ ;  /* 0x0000000106067890 */ /* 0x000fc8000fffe0ff */
[----:B------:R-:W-:-:S04]  /*4670*/  UISETP.NE.AND UP0, UPT, UR6, 0x36, UPT ;  /* 0x000000360600788c */ /* 0x000fc8000bf05270 */
[----:B------:R-:W-:Y:S02]  /*4680*/  USEL UR5, URZ, 0x1, UP0 ;  /* 0x00000001ff057887 */ /* 0x000fe40008000000 */
[----:B------:R-:W-:-:S04]  /*4690*/  USEL UR6, UR6, URZ, UP0 ;  /* 0x000000ff06067287 */ /* 0x000fc80008000000 */
[----:B------:R-:W-:Y:S01]  /*46a0*/  ULEA UR6, UR6, UR4, 0x3 ;  /* 0x0000000406067291 */ /* 0x000fe2000f8e18ff */
[----:B-1----:R-:W-:-:S04]  /*46b0*/  LOP3.LUT R3, R2, UR5, RZ, 0x3c, !PT ;  /* 0x0000000502037c12 */ /* 0x002fc8000f8e3cff */
[----:B------:R-:W-:Y:S01]  /*46c0*/  SHF.L.U32 R3, R3, 0x1f, RZ ;  /* 0x0000001f03037819 */ /* 0x000fe200000006ff */
[----:B----4-:R-:W-:-:S07]  /*46d0*/  IMAD.U32 R0, RZ, RZ, UR6 ;  /* 0x00000006ff007e24 */ /* 0x010fce000f8e00ff */
.L_x_90:
[----:B-1----:R1:W2:Y:S02]  /*46e0*/  SYNCS.PHASECHK.TRANS64.TRYWAIT P0, [R0+URZ], R3 ;  /* 0x00000003000075a7 */ /* 0x0022a400080011ff */
[----:B--2---:R-:W-:Y:S05]  /*46f0*/  @!P0 NANOSLEEP.SYNCS 0x989680 ;  /* 0x009896800000895d */ /* 0x004fea0003900000 */
[----:B------:R-:W2:Y:S02]  /*4700*/  @!P0 SYNCS.PHASECHK.TRANS64 P0, [R0+URZ], R3 ;  /* 0x00000003000085a7 */ /* 0x000ea400080010ff */
[----:B--2---:R-:W-:Y:S05]  /*4710*/  @P0 EXIT ;  /* 0x000000000000094d */ /* 0x004fea0003800000 */
[----:B------:R-:W-:Y:S05]  /*4720*/  BRA `(.L_x_90) ;  /* 0xfffffffc00ec7947 */ /* 0x000fea000383ffff */
.L_x_18:
[----:B------:R-:W-:-:S04]  /*4730*/  UISETP.NE.AND UP1, UPT, UR37, URZ, UPT ;  /* 0x000000ff2500728c */ /* 0x000fc8000bf25270 */
[----:B------:R-:W-:-:S09]  /*4740*/  UISETP.NE.OR UP1, UPT, UR8, 0x1, UP1 ;  /* 0x000000010800788c */ /* 0x000fd20008f25670 */
[----:B------:R-:W-:Y:S05]  /*4750*/  BRA.U UP1, `(.L_x_91) ;  /* 0x0000000501487547 */ /* 0x000fea000b800000 */
[----:B------:R-:W-:Y:S01]  /*4760*/  ISETP.NE.AND P2, PT, R2, RZ, PT ;  /* 0x000000ff0200720c */ /* 0x000fe20003f45270 */
[----:B------:R-:W-:Y:S01]  /*4770*/  IMAD.MOV.U32 R12, RZ, RZ, 0x1 ;  /* 0x00000001ff0c7424 */ /* 0x000fe200078e00ff */
[----:B------:R-:W-:Y:S02]  /*4780*/  CS2R R10, SRZ ;  /* 0x00000000000a7805 */ /* 0x000fe4000001ff00 */
[----:B------:R-:W-:Y:S01]  /*4790*/  CS2R R8, SRZ ;  /* 0x0000000000087805 */ /* 0x000fe2000001ff00 */
[----:B------:R-:W-:Y:S01]  /*47a0*/  UMOV UR4, 0x400 ;  /* 0x0000040000047882 */ /* 0x000fe20000000000 */
[----:B------:R-:W-:Y:S01]  /*47b0*/  UMOV UR6, URZ ;  /* 0x000000ff00067c82 */ /* 0x000fe20008000000 */
[----:B------:R-:W-:-:S12]  /*47c0*/  ULEA UR37, UR37, UR4, 0x18 ;  /* 0x0000000425257291 */ /* 0x000fd8000f8ec0ff */
.L_x_95:
[----:B------:R-:W-:Y:S02]  /*47d0*/  LEA R0, R8, UR37, 0x3 ;  /* 0x0000002508007c11 */ /* 0x000fe4000f8e18ff */
[----:B------:R-:W-:-:S03]  /*47e0*/  SHF.L.U32 R5, R9, 0x1f, RZ ;  /* 0x0000001f09057819 */ /* 0x000fc600000006ff */
[----:B------:R-:W-:Y:S01]  /*47f0*/  VIADD R4, R0, 0x3f0 ;  /* 0x000003f000047836 */ /* 0x000fe20000000000 */
[----:B------:R-:W1:Y:S02]  /*4800*/  SYNCS.PHASECHK.TRANS64.TRYWAIT P0, [R0+URZ+0x3e0], R5 ;  /* 0x0003e005000075a7 */ /* 0x000e6400080011ff */
[----:B-1----:R-:W-:Y:S05]  /*4810*/  @!P0 BRA `(.L_x_92) ;  /* 0x0000004c00f08947 */ /* 0x002fea0003800000 */
.L_x_256:
[----:B------:R-:W-:Y:S01]  /*4820*/  ULEA UR5, UR6, UR37, 0x3 ;  /* 0x0000002506057291 */ /* 0x000fe2000f8e18ff */
[----:B------:R-:W-:Y:S02]  /*4830*/  PRMT R4, RZ, 0x654, R4 ;  /* 0x00000654ff047816 */ /* 0x000fe40000000004 */
[----:B-1----:R-:W-:Y:S01]  /*4840*/  SHF.L.U32 R5, R12, 0x1f, RZ ;  /* 0x0000001f0c057819 */ /* 0x002fe200000006ff */
[----:B------:R-:W-:Y:S01]  /*4850*/  UIADD3 UR4, UPT, UPT, UR5, 0x380, URZ ;  /* 0x0000038005047890 */ /* 0x000fe2000fffe0ff */
[----:B------:R1:W-:Y:S05]  /*4860*/  SYNCS.ARRIVE.TRANS64.RED.A1T0 RZ, [R4+URZ], RZ ;  /* 0x000000ff04ff79a7 */ /* 0x0003ea00081004ff */
[----:B------:R-:W-:Y:S01]  /*4870*/  IMAD.U32 R7, RZ, RZ, UR4 ;  /* 0x00000004ff077e24 */ /* 0x000fe2000f8e00ff */
[----:B------:R-:W2:Y:S04]  /*4880*/  SYNCS.PHASECHK.TRANS64.TRYWAIT P0, [UR5+0x390], R5 ;  /* 0x00039005ff0075a7 */ /* 0x000ea80008001105 */
[----:B------:R-:W-:Y:S01]  /*4890*/  PRMT R6, R2, 0x654, R7 ;  /* 0x0000065402067816 */ /* 0x000fe20000000007 */
[----:B-1----:R-:W-:Y:S01]  /*48a0*/  @!P2 IMAD.MOV.U32 R4, RZ, RZ, 0x10 ;  /* 0x00000010ff04a424 */ /* 0x002fe200078e00ff */
[----:B--2---:R-:W-:Y:S06]  /*48b0*/  @!P0 BRA `(.L_x_93) ;  /* 0x0000004c00dc8947 */ /* 0x004fec0003800000 */
.L_x_258:
[----:B------:R-:W-:Y:S01]  /*48c0*/  ULEA UR4, UR6, UR37, 0x4 ;  /* 0x0000002506047291 */ /* 0x000fe2000f8e20ff */
[----:B------:R-:W-:Y:S01]  /*48d0*/  SEL R3, R6, R3, !P2 ;  /* 0x0000000306037207 */ /* 0x000fe20005000000 */
[----:B------:R-:W-:Y:S01]  /*48e0*/  UIADD3 UR5, UPT, UPT, UR5, 0x380, URZ ;  /* 0x0000038005057890 */ /* 0x000fe2000fffe0ff */
[----:B-1----:R-:W-:Y:S01]  /*48f0*/  LEA R0, R11, UR37, 0x3 ;  /* 0x000000250b007c11 */ /* 0x002fe2000f8e18ff */
[----:B------:R-:W-:Y:S01]  /*4900*/  UIADD3 UR4, UPT, UPT, UR4, 0x410, URZ ;  /* 0x0000041004047890 */ /* 0x000fe2000fffe0ff */
[----:B------:R-:W-:Y:S01]  /*4910*/  SHF.L.U32 R5, R10, 0x1f, RZ ;  /* 0x0000001f0a057819 */ /* 0x000fe200000006ff */
[----:B------:R1:W-:Y:S01]  /*4920*/  @!P2 SYNCS.ARRIVE.TRANS64.RED RZ, [R3+URZ], R4 ;  /* 0x0000000403ffa9a7 */ /* 0x0003e200080004ff */
[----:B------:R-:W-:Y:S01]  /*4930*/  UIADD3 UR6, UPT, UPT, UR6, 0x1, URZ ;  /* 0x0000000106067890 */ /* 0x000fe2000fffe0ff */
[----:B------:R-:W-:-:S03]  /*4940*/  VIADD R8, R8, 0x1 ;  /* 0x0000000108087836 */ /* 0x000fc60000000000 */
[----:B------:R-:W-:Y:S02]  /*4950*/  UISETP.NE.AND UP0, UPT, UR6, 0x2, UPT ;  /* 0x000000020600788c */ /* 0x000fe4000bf05270 */
[----:B------:R-:W-:Y:S06]  /*4960*/  UGETNEXTWORKID.BROADCAST [UR4], [UR5] ;  /* 0x00000000040073ca */ /* 0x000fec0008000100 */
[----:B------:R-:W-:Y:S01]  /*4970*/  USEL UR4, URZ, 0x1, UP0 ;  /* 0x00000001ff047887 */ /* 0x000fe20008000000 */
[----:B------:R-:W-:Y:S01]  /*4980*/  ISETP.NE.AND P0, PT, R8, 0x2, PT ;  /* 0x000000020800780c */ /* 0x000fe20003f05270 */
[----:B------:R-:W-:Y:S01]  /*4990*/  USEL UR6, UR6, URZ, UP0 ;  /* 0x000000ff06067287 */ /* 0x000fe20008000000 */
[----:B------:R-:W2:Y:S03]  /*49a0*/  SYNCS.PHASECHK.TRANS64.TRYWAIT P1, [R0+URZ+0x380], R5 ;  /* 0x00038005000075a7 */ /* 0x000ea600080211ff */
[----:B------:R-:W-:Y:S01]  /*49b0*/  LOP3.LUT R12, R12, UR4, RZ, 0x3c, !PT ;  /* 0x000000040c0c7c12 */ /* 0x000fe2000f8e3cff */
[----:B-12---:R-:W-:Y:S07]  /*49c0*/  @!P1 BRA `(.L_x_94) ;  /* 0x0000004c00b09947 */ /* 0x006fee0003800000 */
.L_x_259:
[C---:B------:R-:W-:Y:S01]  /*49d0*/  LEA R4, R11.reuse, UR37, 0x4 ;  /* 0x000000250b047c11 */ /* 0x040fe2000f8e20ff */
[----:B-1----:R-:W-:Y:S01]  /*49e0*/  VIADD R0, R0, 0x390 ;  /* 0x0000039000007836 */ /* 0x002fe20000000000 */
[----:B------:R-:W-:Y:S01]  /*49f0*/  SEL R8, R8, RZ, P0 ;  /* 0x000000ff08087207 */ /* 0x000fe20000000000 */
[----:B------:R-:W-:-:S03]  /*4a00*/  VIADD R11, R11, 0x1 ;  /* 0x000000010b0b7836 */ /* 0x000fc60000000000 */
[----:B------:R-:W1:Y:S01]  /*4a10*/  LDS.128 R4, [R4+0x410] ;  /* 0x0004100004047984 */ /* 0x000e620000000c00 */
[----:B------:R-:W-:Y:S02]  /*4a20*/  PRMT R0, RZ, 0x654, R0 ;  /* 0x00000654ff007816 */ /* 0x000fe40000000000 */
[C---:B------:R-:W-:Y:S01]  /*4a30*/  ISETP.NE.AND P1, PT, R11.reuse, 0x2, PT ;  /* 0x000000020b00780c */ /* 0x040fe20003f25270 */
[----:B------:R-:W-:Y:S01]  /*4a40*/  @!PT LDS RZ, [RZ] ;  /* 0x00000000fffff984 */ /* 0x000fe20000000800 */
[----:B------:R-:W-:Y:S01]  /*4a50*/  @!PT LDS RZ, [RZ] ;  /* 0x00000000fffff984 */ /* 0x000fe20000000800 */
[----:B------:R-:W-:Y:S01]  /*4a60*/  @!PT LDS RZ, [RZ] ;  /* 0x00000000fffff984 */ /* 0x000fe20000000800 */
[----:B------:R-:W-:Y:S01]  /*4a70*/  @!PT LDS RZ, [RZ] ;  /* 0x00000000fffff984 */ /* 0x000fe20000000800 */
[----:B------:R2:W-:Y:S06]  /*4a80*/  MEMBAR.ALL.CTA ;  /* 0x0000000000007992 */ /* 0x0005ec0000008000 */
[----:B--2---:R-:W2:Y:S01]  /*4a90*/  FENCE.VIEW.ASYNC.S ;  /* 0x00000000000073c6 */ /* 0x004ea20000000000 */
[----:B------:R-:W-:Y:S01]  /*4aa0*/  SEL R11, R11, RZ, P1 ;  /* 0x000000ff0b0b7207 */ /* 0x000fe20000800000 */
[----:B--2---:R2:W-:Y:S01]  /*4ab0*/  SYNCS.ARRIVE.TRANS64.RED.A1T0 RZ, [R0+URZ], RZ ;  /* 0x000000ff00ff79a7 */ /* 0x0045e200081004ff */
[----:B-1----:R-:W-:-:S02]  /*4ac0*/  LOP3.LUT P3, RZ, R6, 0x1, RZ, 0xc0, !PT ;  /* 0x0000000106ff7812 */ /* 0x002fc4000786c0ff */
[----:B------:R-:W-:-:S04]  /*4ad0*/  SEL R5, RZ, 0x1, P1 ;  /* 0x00000001ff057807 */ /* 0x000fc80000800000 */
[----:B------:R-:W-:Y:S02]  /*4ae0*/  LOP3.LUT R10, R10, R5, RZ, 0x3c, !PT ;  /* 0x000000050a0a7212 */ /* 0x000fe400078e3cff */
[----:B--2---:R-:W-:-:S04]  /*4af0*/  SEL R0, RZ, 0x1, P0 ;  /* 0x00000001ff007807 */ /* 0x004fc80000000000 */
[----:B------:R-:W-:Y:S01]  /*4b00*/  LOP3.LUT R9, R9, R0, RZ, 0x3c, !PT ;  /* 0x0000000009097212 */ /* 0x000fe200078e3cff */
[----:B------:R-:W-:Y:S06]  /*4b10*/  @P3 BRA `(.L_x_95) ;  /* 0xfffffffc002c3947 */ /* 0x000fec000383ffff */
[----:B------:R-:W-:Y:S01]  /*4b20*/  ULEA UR5, UR6, UR37, 0x3 ;  /* 0x0000002506057291 */ /* 0x000fe2000f8e18ff */
[----:B------:R-:W-:-:S08]  /*4b30*/  SHF.L.U32 R3, R12, 0x1f, RZ ;  /* 0x0000001f0c037819 */ /* 0x000fd000000006ff */
[----:B------:R-:W1:Y:S02]  /*4b40*/  SYNCS.PHASECHK.TRANS64 P0, [UR5+0x390], R3 ;  /* 0x00039003ff0075a7 */ /* 0x000e640008001005 */
[----:B-1----:R-:W-:Y:S05]  /*4b50*/  @P0 BRA `(.L_x_96) ;  /* 0x0000000000080947 */ /* 0x002fea0003800000 */
[----:B------:R-:W1:Y:S02]  /*4b60*/  SYNCS.PHASECHK.TRANS64.TRYWAIT P0, [UR5+0x390], R3 ;  /* 0x00039003ff0075a7 */ /* 0x000e640008001105 */
[----:B-1----:R-:W-:Y:S05]  /*4b70*/  @!P0 BRA `(.L_x_97) ;  /* 0x0000004c00588947 */ /* 0x002fea0003800000 */
.L_x_96:
[----:B------:R-:W-:-:S04]  /*4b80*/  UIADD3 UR4, UPT, UPT, UR6, 0x1, URZ ;  /* 0x0000000106047890 */ /* 0x000fc8000fffe0ff */
[----:B------:R-:W-:-:S04]  /*4b90*/  UISETP.NE.AND UP0, UPT, UR4, 0x2, UPT ;  /* 0x000000020400788c */ /* 0x000fc8000bf05270 */
[----:B------:R-:W-:Y:S02]  /*4ba0*/  USEL UR7, URZ, 0x1, UP0 ;  /* 0x00000001ff077887 */ /* 0x000fe40008000000 */
[----:B------:R-:W-:-:S04]  /*4bb0*/  USEL UR4, UR4, URZ, UP0 ;  /* 0x000000ff04047287 */ /* 0x000fc80008000000 */
[----:B------:R-:W-:Y:S01]  /*4bc0*/  ULEA UR4, UR4, UR37, 0x3 ;  /* 0x0000002504047291 */ /* 0x000fe2000f8e18ff */
[----:B-1----:R-:W-:-:S04]  /*4bd0*/  LOP3.LUT R3, R12, UR7, RZ, 0x3c, !PT ;  /* 0x000000070c037c12 */ /* 0x002fc8000f8e3cff */
[----:B------:R-:W-:-:S04]  /*4be0*/  SHF.L.U32 R0, R3, 0x1f, RZ ;  /* 0x0000001f03007819 */ /* 0x000fc800000006ff */
[----:B------:R-:W1:Y:S02]  /*4bf0*/  SYNCS.PHASECHK.TRANS64 P0, [UR4+0x390], R0 ;  /* 0x00039000ff0075a7 */ /* 0x000e640008001004 */
[----:B-1----:R-:W-:Y:S05]  /*4c00*/  @P0 EXIT ;  /* 0x000000000000094d */ /* 0x002fea0003800000 */
[----:B------:R-:W-:Y:S02]  /*4c10*/  SHF.L.U32 R3, R3, 0x1f, RZ ;  /* 0x0000001f03037819 */ /* 0x000fe400000006ff */
[----:B------:R-:W-:-:S07]  /*4c20*/  MOV R0, UR4 ;  /* 0x0000000400007c02 */ /* 0x000fce0008000f00 */
.L_x_98:
[----:B-1----:R1:W2:Y:S02]  /*4c30*/  SYNCS.PHASECHK.TRANS64.TRYWAIT P0, [R0+URZ+0x390], R3 ;  /* 0x00039003000075a7 */ /* 0x0022a400080011ff */
[----:B--2---:R-:W-:Y:S05]  /*4c40*/  @!P0 NANOSLEEP.SYNCS 0x989680 ;  /* 0x009896800000895d */ /* 0x004fea0003900000 */
[----:B------:R-:W2:Y:S02]  /*4c50*/  @!P0 SYNCS.PHASECHK.TRANS64 P0, [R0+URZ+0x390], R3 ;  /* 0x00039003000085a7 */ /* 0x000ea400080010ff */
[----:B--2---:R-:W-:Y:S05]  /*4c60*/  @P0 EXIT ;  /* 0x000000000000094d */ /* 0x004fea0003800000 */
[----:B------:R-:W-:Y:S05]  /*4c70*/  BRA `(.L_x_98) ;  /* 0xfffffffc00ec7947 */ /* 0x000fea000383ffff */
.L_x_91:
[----:B------:R-:W-:-:S09]  /*4c80*/  UISETP.NE.AND UP1, UPT, UR8, URZ, UPT ;  /* 0x000000ff0800728c */ /* 0x000fd2000bf25270 */
[----:B------:R-:W-:Y:S05]  /*4c90*/  BRA.U UP1, `(.L_x_99) ;  /* 0x0000000d01787547 */ /* 0x000fea000b800000 */
[----:B------:R-:W-:Y:S01]  /*4ca0*/  UMOV UR4, 0x40 ;  /* 0x0000004000047882 */ /* 0x000fe20000000000 */
[----:B------:R-:W-:Y:S01]  /*4cb0*/  NOP ;  /* 0x0000000000007918 */ /* 0x000fe20000000000 */
[----:B------:R-:W-:Y:S01]  /*4cc0*/  ULEA UR4, UR37, UR4, 0x18 ;  /* 0x0000000425047291 */ /* 0x000fe2000f8ec0ff */
[----:B------:R-:W-:Y:S02]  /*4cd0*/  UMOV UR5, 0x400 ;  /* 0x0000040000057882 */ /* 0x000fe40000000000 */
[----:B------:R-:W-:-:S06]  /*4ce0*/  ULEA UR37, UR37, UR5, 0x18 ;  /* 0x0000000525257291 */ /* 0x000fcc000f8ec0ff */
[----:B------:R-:W1:Y:S02]  /*4cf0*/  LDS.U8 R0, [UR4+0x1c] ;  /* 0x00001c04ff007984 */ /* 0x000e640008000000 */
[----:B-1----:R-:W-:-:S13]  /*4d00*/  ISETP.NE.AND P0, PT, R0, RZ, PT ;  /* 0x000000ff0000720c */ /* 0x002fda0003f05270 */
[----:B------:R-:W-:Y:S05]  /*4d10*/  @P0 BRA `(.L_x_100) ;  /* 0x0000000000580947 */ /* 0x000fea0003800000 */
[----:B------:R-:W-:-:S13]  /*4d20*/  ELECT P0, URZ, PT ;  /* 0x0000000000ff782f */ /* 0x000fda0003800000 */
[----:B------:R-:W-:Y:S05]  /*4d30*/  @!P0 BRA `(.L_x_101) ;  /* 0x0000000000608947 */ /* 0x000fea0003800000 */
[----:B------:R-:W-:Y:S01]  /*4d40*/  UMOV UR5, 0x10 ;  /* 0x0000001000057882 */ /* 0x000fe20000000000 */
[----:B------:R-:W-:Y:S01]  /*4d50*/  HFMA2 R0, -RZ, RZ, 0, 5.9604644775390625e-08 ;  /* 0x00000001ff007431 */ /* 0x000fe200000001ff */
[----:B------:R-:W-:-:S03]  /*4d60*/  MOV R2, 0xffff ;  /* 0x0000ffff00027802 */ /* 0x000fc60000000f00 */
[----:B------:R-:W-:Y:S04]  /*4d70*/  DEPBAR.LE SB1, 0x36 ;  /* 0x00009d800000791a */ /* 0x000fe80000000000 */
[----:B------:R-:W1:Y:S02]  /*4d80*/  UTCATOMSWS.FIND_AND_SET.ALIGN UP0, UR5, UR5 ;  /* 0x00000005000575e3 */ /* 0x000e640008000800 */
[----:B-1----:R-:W-:Y:S01]  /*4d90*/  MOV R3, UR5 ;  /* 0x0000000500037c02 */ /* 0x002fe20008000f00 */
[----:B------:R-:W-:Y:S06]  /*4da0*/  BRA.U UP0, `(.L_x_102) ;  /* 0x0000000100187547 */ /* 0x000fec000b800000 */
.L_x_103:
[----:B------:R-:W-:Y:S05]  /*4db0*/  NANOSLEEP 0x64 ;  /* 0x000000640000795d */ /* 0x000fea0003800000 */
[----:B------:R-:W-:-:S05]  /*4dc0*/  UMOV UR5, 0x10 ;  /* 0x0000001000057882 */ /* 0x000fca0000000000 */
[----:B------:R-:W-:Y:S04]  /*4dd0*/  DEPBAR.LE SB1, 0x36 ;  /* 0x00009d800000791a */ /* 0x000fe80000000000 */
[----:B------:R-:W1:Y:S02]  /*4de0*/  UTCATOMSWS.FIND_AND_SET.ALIGN UP0, UR5, UR5 ;  /* 0x00000005000575e3 */ /* 0x000e640008000800 */
[----:B-1----:R-:W-:Y:S01]  /*4df0*/  MOV R3, UR5 ;  /* 0x0000000500037c02 */ /* 0x002fe20008000f00 */
[----:B------:R-:W-:Y:S05]  /*4e00*/  BRA.U !UP0, `(.L_x_103) ;  /* 0xfffffffd08e87547 */ /* 0x000fea000b83ffff */
.L_x_102:
[-C--:B------:R-:W-:Y:S02]  /*4e10*/  SHF.L.U32 R2, R2, R3.reuse, RZ ;  /* 0x0000000302027219 */ /* 0x080fe400000006ff */
[----:B------:R-:W-:Y:S01]  /*4e20*/  SHF.L.U32 R0, R0, R3, RZ ;  /* 0x0000000300007219 */ /* 0x000fe200000006ff */
[----:B------:R-:W-:Y:S02]  /*4e30*/  IMAD.SHL.U32 R3, R3, 0x20, RZ ;  /* 0x0000002003037824 */ /* 0x000fe400078e00ff */
[----:B------:R1:W-:Y:S04]  /*4e40*/  ATOMS.OR RZ, [UR4+0x14], R2 ;  /* 0x00001402ffff798c */ /* 0x0003e8000b000004 */
[----:B------:R1:W-:Y:S04]  /*4e50*/  ATOMS.OR RZ, [UR4+0x18], R0 ;  /* 0x00001800ffff798c */ /* 0x0003e8000b000004 */
[----:B------:R1:W-:Y:S01]  /*4e60*/  STS [UR37+0x430], R3 ;  /* 0x00043003ff007988 */ /* 0x0003e20008000825 */
[----:B------:R-:W-:Y:S05]  /*4e70*/  BRA `(.L_x_101) ;  /* 0x0000000000107947 */ /* 0x000fea0003800000 */
.L_x_100:
[----:B------:R-:W-:Y:S02]  /*4e80*/  MOV R0, 0xffffffff ;  /* 0xffffffff00007802 */ /* 0x000fe40000000f00 */
[----:B------:R-:W-:-:S03]  /*4e90*/  MOV R2, 0x4ec0 ;  /* 0x00004ec000027802 */ /* 0x000fc60000000f00 */
[----:B------:R1:W-:Y:S04]  /*4ea0*/  STS [UR37+0x430], R0 ;  /* 0x00043000ff007988 */ /* 0x0003e80008000825 */
[----:B-1-3-5:R-:W-:Y:S05]  /*4eb0*/  CALL.REL.NOINC `($__internal_1_$__cuda_sm10x_tcgen05_guardrail_trap_phase_invalid_during_alloc) ;  /* 0x0000004c00d47944 */ /* 0x02afea0003c00000 */
.L_x_101:
[----:B------:R-:W-:Y:S05]  /*4ec0*/  WARPSYNC.ALL ;  /* 0x0000000000007948 */ /* 0x000fea0003800000 */
[----:B------:R-:W2:Y:S01]  /*4ed0*/  S2UR UR6, SR_CgaCtaId ;  /* 0x00000000000679c3 */ /* 0x000ea20000008800 */
[----:B------:R-:W-:Y:S01]  /*4ee0*/  UMOV UR4, 0x400 ;  /* 0x0000040000047882 */ /* 0x000fe20000000000 */
[----:B------:R-:W-:-:S06]  /*4ef0*/  NOP ;  /* 0x0000000000007918 */ /* 0x000fcc0000000000 */
[----:B------:R-:W-:Y:S06]  /*4f00*/  BAR.ARV 0x6, 0xa0 ;  /* 0x0182800000007b1d */ /* 0x000fec0000002000 */
[----:B------:R-:W4:Y:S01]  /*4f10*/  LDCU UR7, c[0x0][0x38c] ;  /* 0x00007180ff0777ac */ /* 0x000f220008000800 */
[----:B------:R-:W-:Y:S01]  /*4f20*/  IMAD.MOV.U32 R11, RZ, RZ, 0x1 ;  /* 0x00000001ff0b7424 */ /* 0x000fe200078e00ff */
[----:B------:R-:W-:Y:S01]  /*4f30*/  CS2R R8, SRZ ;  /* 0x0000000000087805 */ /* 0x000fe2000001ff00 */
[----:B------:R-:W-:Y:S01]  /*4f40*/  IMAD.MOV.U32 R10, RZ, RZ, RZ ;  /* 0x000000ffff0a7224 */ /* 0x000fe200078e00ff */
[----:B------:R-:W-:Y:S01]  /*4f50*/  UMOV UR18, URZ ;  /* 0x000000ff00127c82 */ /* 0x000fe20008000000 */
[----:B------:R-:W-:Y:S01]  /*4f60*/  UMOV UR17, URZ ;  /* 0x000000ff00117c82 */ /* 0x000fe20008000000 */
[----:B------:R-:W-:Y:S01]  /*4f70*/  UMOV UR20, 0x0 ;  /* 0x0000000000147882 */ /* 0x000fe20000000000 */
[----:B------:R-:W-:Y:S01]  /*4f80*/  UMOV UR21, 0x4100490 ;  /* 0x0410049000157882 */ /* 0x000fe20000000000 */
[----:B--2---:R-:W-:Y:S01]  /*4f90*/  ULEA UR6, UR6, UR4, 0x18 ;  /* 0x0000000406067291 */ /* 0x004fe2000f8ec0ff */
[----:B------:R-:W2:Y:S03]  /*4fa0*/  LDCU UR4, c[0x0][0x38c] ;  /* 0x00007180ff0477ac */ /* 0x000ea60008000800 */
[----:B------:R-:W-:-:S02]  /*4fb0*/  UIADD3 UR11, UPT, UPT, UR6, 0x2800, URZ ;  /* 0x00002800060b7890 */ /* 0x000fc4000fffe0ff */
[----:B----4-:R-:W-:-:S03]  /*4fc0*/  UIADD3 UR7, UPT, UPT, UR7, 0x1f, URZ ;  /* 0x0000001f07077890 */ /* 0x010fc6000fffe0ff */
[----:B-1----:R-:W1:Y:S01]  /*4fd0*/  LDS R0, [UR6+0x430] ;  /* 0x00043006ff007984 */ /* 0x002e620008000800 */
[----:B------:R-:W-:Y:S02]  /*4fe0*/  UIADD3 UR12, UPT, UPT, UR6, 0x1d800, URZ ;  /* 0x0001d800060c7890 */ /* 0x000fe4000fffe0ff */
[----:B------:R-:W-:Y:S02]  /*4ff0*/  USHF.R.S32.HI UR5, URZ, 0x1f, UR7 ;  /* 0x0000001fff057899 */ /* 0x000fe40008011407 */
[----:B------:R-:W-:Y:S02]  /*5000*/  USHF.R.U32.HI UR11, URZ, 0x4, UR11 ;  /* 0x00000004ff0b7899 */ /* 0x000fe4000801160b */
[----:B------:R-:W-:Y:S02]  /*5010*/  ULEA.HI UR5, UR5, UR7, URZ, 0x5 ;  /* 0x0000000705057291 */ /* 0x000fe4000f8f28ff */
[----:B------:R-:W-:Y:S02]  /*5020*/  USHF.R.U32.HI UR12, URZ, 0x4, UR12 ;  /* 0x00000004ff0c7899 */ /* 0x000fe4000801160c */
[----:B------:R-:W-:-:S02]  /*5030*/  USHF.R.S32.HI UR5, URZ, 0x5, UR5 ;  /* 0x00000005ff057899 */ /* 0x000fc40008011405 */
[----:B------:R-:W-:Y:S02]  /*5040*/  ULOP3.LUT UR11, UR11, 0x3fff, URZ, 0xc0, !UPT ;  /* 0x00003fff0b0b7892 */ /* 0x000fe4000f8ec0ff */
[----:B------:R-:W-:Y:S02]  /*5050*/  UISETP.LT.AND UP0, UPT, UR5, 0x1, UPT ;  /* 0x000000010500788c */ /* 0x000fe4000bf01270 */
[----:B------:R-:W-:Y:S02]  /*5060*/  ULOP3.LUT UR12, UR12, 0x3fff, URZ, 0xc0, !UPT ;  /* 0x00003fff0c0c7892 */ /* 0x000fe4000f8ec0ff */
[----:B------:R-:W-:Y:S02]  /*5070*/  USEL UR10, UR5, 0x1, !UP0 ;  /* 0x00000001050a7887 */ /* 0x000fe4000c000000 */
[----:B------:R-:W-:Y:S02]  /*5080*/  ULOP3.LUT UR11, UR11, 0x10000, URZ, 0xfc, !UPT ;  /* 0x000100000b0b7892 */ /* 0x000fe4000f8efcff */
[----:B------:R-:W-:-:S02]  /*5090*/  ULOP3.LUT UR12, UR12, 0x10000, URZ, 0xfc, !UPT ;  /* 0x000100000c0c7892 */ /* 0x000fc4000f8efcff */
[----:B------:R-:W-:Y:S02]  /*50a0*/  UIADD3 UR10, UPT, UPT, -UR10, URZ, URZ ;  /* 0x000000ff0a0a7290 */ /* 0x000fe4000fffe1ff */
[----:B--2---:R-:W-:Y:S01]  /*50b0*/  UISETP.GE.AND UP3, UPT, UR4, 0x1, UPT ;  /* 0x000000010400788c */ /* 0x004fe2000bf66270 */
[----:B-1----:R-:W-:-:S15]  /*50c0*/  R2UR UR19, R0 ;  /* 0x00000000001372ca */ /* 0x002fde00000e0000 */
.L_x_110:
[----:B------:R-:W-:Y:S02]  /*50d0*/  LEA R0, R10, UR6, 0x3 ;  /* 0x000000060a007c11 */ /* 0x000fe4000f8e18ff */
[----:B------:R-:W-:Y:S02]  /*50e0*/  SHF.L.U32 R5, R9, 0x1f, RZ ;  /* 0x0000001f09057819 */ /* 0x000fe400000006ff */
[----:B------:R-:W-:Y:S01]  /*50f0*/  PLOP3.LUT P0, PT, PT, PT, UP3, 0x80, 0x8 ;  /* 0x000000000008781c */ /* 0x000fe20003f0f038 */
[----:B------:R-:W-:Y:S01]  /*5100*/  VIADD R3, R0, 0x390 ;  /* 0x0000039000037836 */ /* 0x000fe20000000000 */
[----:B-1----:R-:W1:Y:S02]  /*5110*/  SYNCS.PHASECHK.TRANS64.TRYWAIT P1, [R0+URZ+0x380], R5 ;  /* 0x00038005000075a7 */ /* 0x002e6400080211ff */
[----:B-1--4-:R-:W-:Y:S09]  /*5120*/  @!P1 BRA `(.L_x_104) ;  /* 0x0000004800049947 */ /* 0x012ff20003800000 */
.L_x_261:
[----:B------:R-:W-:Y:S01]  /*5130*/  LEA R4, R10, UR6, 0x4 ;  /* 0x000000060a047c11 */ /* 0x000fe2000f8e20ff */
[----:B------:R-:W-:Y:S01]  /*5140*/  @UP3 ULEA UR4, UR17, UR6, 0x3 ;  /* 0x0000000611043291 */ /* 0x000fe2000f8e18ff */
[----:B------:R-:W-:Y:S01]  /*5150*/  PLOP3.LUT P2, PT, PT, PT, PT, 0x80, 0x8 ;  /* 0x000000000008781c */ /* 0x000fe20003f4f070 */
[----:B------:R-:W-:Y:S01]  /*5160*/  ULEA UR9, UR18, UR6, 0x3 ;  /* 0x0000000612097291 */ /* 0x000fe2000f8e18ff */
[----:B------:R-:W-:Y:S02]  /*5170*/  PRMT R3, RZ, 0x654, R3 ;  /* 0x00000654ff037816 */ /* 0x000fe40000000003 */
[----:B-1----:R-:W1:Y:S01]  /*5180*/  LDS.128 R4, [R4+0x410] ;  /* 0x0004100004047984 */ /* 0x002e620000000c00 */
[----:B------:R-:W-:Y:S02]  /*5190*/  @P0 SHF.L.U32 R2, R8, 0x1f, RZ ;  /* 0x0000001f08020819 */ /* 0x000fe400000006ff */
[----:B------:R-:W-:Y:S01]  /*51a0*/  SHF.L.U32 R0, R11, 0x1f, RZ ;  /* 0x0000001f0b007819 */ /* 0x000fe200000006ff */
[----:B------:R-:W-:Y:S01]  /*51b0*/  @!PT LDS RZ, [RZ] ;  /* 0x00000000fffff984 */ /* 0x000fe20000000800 */
[----:B------:R-:W-:Y:S01]  /*51c0*/  @!PT LDS RZ, [RZ] ;  /* 0x00000000fffff984 */ /* 0x000fe20000000800 */
[----:B------:R-:W-:Y:S01]  /*51d0*/  @!PT LDS RZ, [RZ] ;  /* 0x00000000fffff984 */ /* 0x000fe20000000800 */
[----:B------:R-:W-:Y:S01]  /*51e0*/  @!PT LDS RZ, [RZ] ;  /* 0x00000000fffff984 */ /* 0x000fe20000000800 */
[----:B------:R2:W-:Y:S06]  /*51f0*/  MEMBAR.ALL.CTA ;  /* 0x0000000000007992 */ /* 0x0005ec0000008000 */
[----:B--2---:R-:W2:Y:S02]  /*5200*/  FENCE.VIEW.ASYNC.S ;  /* 0x00000000000073c6 */ /* 0x004ea40000000000 */
[----:B--2---:R2:W-:Y:S01]  /*5210*/  SYNCS.ARRIVE.TRANS64.RED.A1T0 RZ, [R3+URZ], RZ ;  /* 0x000000ff03ff79a7 */ /* 0x0045e200081004ff */
[----:B------:R2:W4:Y:S01]  /*5220*/  @P0 SYNCS.PHASECHK.TRANS64.TRYWAIT P2, [UR4], R2 ;  /* 0x00000002ff0005a7 */ /* 0x0005220008041104 */
[----:B-1----:R-:W-:Y:S01]  /*5230*/  LOP3.LUT P1, RZ, R6, 0x1, RZ, 0xc0, !PT ;  /* 0x0000000106ff7812 */ /* 0x002fe2000782c0ff */
[----:B------:R-:W1:Y:S02]  /*5240*/  SYNCS.PHASECHK.TRANS64.TRYWAIT P0, [UR9+0x3c0], R0 ;  /* 0x0003c000ff0075a7 */ /* 0x000e640008001109 */
[----:B-12-4-:R-:W-:Y:S10]  /*5250*/  @!P0 BRA `(.L_x_105) ;  /* 0x0000004400cc8947 */ /* 0x016ff40003800000 */
.L_x_263:
[----:B------:R-:W-:Y:S01]  /*5260*/  IADD3 R10, PT, PT, R10, 0x1, RZ ;  /* 0x000000010a0a7810 */ /* 0x000fe20007ffe0ff */
[----:B------:R-:W-:Y:S06]  /*5270*/  BRA.U !UP3, `(.L_x_106) ;  /* 0x000000010ba07547 */ /* 0x000fec000b800000 */
[----:B------:R-:W-:Y:S02]  /*5280*/  ULEA.HI UR8, UR18, UR18, URZ, 0x1 ;  /* 0x0000001212087291 */ /* 0x000fe4000f8f08ff */
[----:B------:R-:W-:Y:S02]  /*5290*/  UPLOP3.LUT UP4, UPT, UPT, UPT, UPT, 0x40, 0x4 ;  /* 0x000000000004789c */ /* 0x000fe40003f8e870 */
[----:B------:R-:W-:Y:S02]  /*52a0*/  USHF.L.U32 UR4, UR8, 0x5, URZ ;  /* 0x0000000508047899 */ /* 0x000fe400080006ff */
[----:B------:R-:W-:Y:S02]  /*52b0*/  ULOP3.LUT UR8, UR8, 0xffe, URZ, 0xc0, !UPT ;  /* 0x00000ffe08087892 */ /* 0x000fe4000f8ec0ff */
[----:B------:R-:W-:Y:S02]  /*52c0*/  ULOP3.LUT UR4, UR4, 0xffffffc0, URZ, 0xc0, !UPT ;  /* 0xffffffc004047892 */ /* 0x000fe4000f8ec0ff */
[----:B------:R-:W-:-:S02]  /*52d0*/  UIADD3 UR8, UPT, UPT, -UR8, UR18, URZ ;  /* 0x0000001208087290 */ /* 0x000fc4000fffe1ff */
[----:B------:R-:W-:Y:S01]  /*52e0*/  UIADD3 UR4, UPT, UPT, UR19, UR4, URZ ;  /* 0x0000000413047290 */ /* 0x000fe2000fffe0ff */
[----:B------:R-:W-:Y:S01]  /*52f0*/  UMOV UR16, UR10 ;  /* 0x0000000a00107c82 */ /* 0x000fe20008000000 */
[----:B------:R-:W-:Y:S02]  /*5300*/  UMOV UR15, UR5 ;  /* 0x00000005000f7c82 */ /* 0x000fe40008000000 */
[----:B------:R-:W-:Y:S01]  /*5310*/  ULEA UR8, UR8, UR4, 0x14 ;  /* 0x0000000408087291 */ /* 0x000fe2000f8ea0ff */
[----:B------:R-:W-:-:S11]  /*5320*/  UMOV UR14, UR17 ;  /* 0x00000011000e7c82 */ /* 0x000fd60008000000 */
.L_x_109:
[----:B------:R-:W-:Y:S02]  /*5330*/  UIADD3 UR16, UPT, UPT, UR16, 0x1, URZ ;  /* 0x0000000110107890 */ /* 0x000fe4000fffe0ff */
[----:B--2---:R-:W-:Y:S02]  /*5340*/  ULEA UR7, UR14, UR6, 0x3 ;  /* 0x000000060e077291 */ /* 0x004fe4000f8e18ff */
[----:B------:R-:W-:Y:S01]  /*5350*/  UISETP.NE.AND UP0, UPT, UR16, URZ, UPT ;  /* 0x000000ff1000728c */ /* 0x000fe2000bf05270 */
[----:B----4-:R-:W-:Y:S10]  /*5360*/  @P2 BRA `(.L_x_107) ;  /* 0x00000000000c2947 */ /* 0x010ff40003800000 */
[----:B-1----:R-:W-:Y:S04]  /*5370*/  SHF.L.U32 R3, R8, 0x1f, RZ ;  /* 0x0000001f08037819 */ /* 0x002fe800000006ff */
[----:B------:R-:W1:Y:S02]  /*5380*/  SYNCS.PHASECHK.TRANS64.TRYWAIT P0, [UR7], R3 ;  /* 0x00000003ff0075a7 */ /* 0x000e640008001107 */
[----:B-1----:R-:W-:Y:S05]  /*5390*/  @!P0 BRA `(.L_x_108) ;  /* 0x0000004400948947 */ /* 0x002fea0003800000 */
.L_x_107:
[----:B------:R-:W-:Y:S01]  /*53a0*/  UISETP.NE.AND UP1, UPT, UR15, 0x1, UPT ;  /* 0x000000010f00788c */ /* 0x000fe2000bf25270 */
[----:B------:R-:W-:Y:S01]  /*53b0*/  PLOP3.LUT P2, PT, PT, PT, PT, 0x80, 0x8 ;  /* 0x000000000008781c */ /* 0x000fe20003f4f070 */
[----:B------:R-:W-:Y:S02]  /*53c0*/  UIADD3 UR17, UPT, UPT, UR14, 0x1, URZ ;  /* 0x000000010e117890 */ /* 0x000fe4000fffe0ff */
[----:B------:R-:W-:Y:S02]  /*53d0*/  ULEA UR22, UR14, UR12, 0x7 ;  /* 0x0000000c0e167291 */ /* 0x000fe4000f8e38ff */
[----:B------:R-:W-:Y:S01]  /*53e0*/  UISETP.NE.AND UP2, UPT, UR17, 0x36, UPT ;  /* 0x000000361100788c */ /* 0x000fe2000bf45270 */
[----:B------:R-:W-:Y:S01]  /*53f0*/  PLOP3.LUT P0, PT, PT, PT, UP1, 0x80, 0x8 ;  /* 0x000000000008781c */ /* 0x000fe20003f0f018 */
[----:B------:R-:W-:Y:S02]  /*5400*/  ULEA UR24, UR14, UR11, 0x7 ;  /* 0x0000000b0e187291 */ /* 0x000fe4000f8e38ff */
[----:B------:R-:W-:Y:S02]  /*5410*/  USEL UR13, URZ, 0x1, UP2 ;  /* 0x00000001ff0d7887 */ /* 0x000fe40009000000 */
[----:B------:R-:W-:Y:S02]  /*5420*/  USEL UR17, UR17, URZ, UP2 ;  /* 0x000000ff11117287 */ /* 0x000fe40009000000 */
[----:B------:R-:W-:Y:S02]  /*5430*/  UIADD3 UR7, UPT, UPT, UR7, 0x1b0, URZ ;  /* 0x000001b007077890 */ /* 0x000fe4000fffe0ff */
[----:B------:R-:W-:Y:S01]  /*5440*/  @UP1 ULEA UR4, UR17, UR6, 0x3 ;  /* 0x0000000611041291 */ /* 0x000fe2000f8e18ff */
[----:B------:R-:W-:Y:S01]  /*5450*/  LOP3.LUT R8, R8, UR13, RZ, 0x3c, !PT ;  /* 0x0000000d08087c12 */ /* 0x000fe2000f8e3cff */
[----:B------:R-:W-:Y:S01]  /*5460*/  UMOV UR23, 0xc0004010 ;  /* 0xc000401000177882 */ /* 0x000fe20000000000 */
[----:B------:R-:W-:Y:S01]  /*5470*/  UMOV UR25, 0xc0004010 ;  /* 0xc000401000197882 */ /* 0x000fe20000000000 */
[----:B------:R-:W-:Y:S01]  /*5480*/  UIADD3 UR15, UPT, UPT, UR15, -0x1, URZ ;  /* 0xffffffff0f0f7890 */ /* 0x000fe2000fffe0ff */
[----:B-1----:R-:W-:Y:S01]  /*5490*/  @P0 SHF.L.U32 R0, R8, 0x1f, RZ ;  /* 0x0000001f08000819 */ /* 0x002fe200000006ff */
[----:B------:R-:W-:Y:S03]  /*54a0*/  UMOV UR14, UR17 ;  /* 0x00000011000e7c82 */ /* 0x000fe60008000000 */
[----:B------:R2:W4:Y:S01]  /*54b0*/  @P0 SYNCS.PHASECHK.TRANS64.TRYWAIT P2, [UR4], R0 ;  /* 0x00000000ff0005a7 */ /* 0x0005220008041104 */
[----:B------:R2:W-:Y:S01]  /*54c0*/  UTCQMMA gdesc[UR24], gdesc[UR22], tmem[UR8], tmem[UR20], idesc[UR21], UP4 ;  /* 0x00ff1416180075ea */ /* 0x0005e2000a000308 */
[----:B------:R-:W-:Y:S01]  /*54d0*/  UPLOP3.LUT UP4, UPT, UPT, UPT, UPT, 0x80, 0x8 ;  /* 0x000000000008789c */ /* 0x000fe20003f8f070 */
[----:B------:R2:W-:Y:S01]  /*54e0*/  UTCBAR [UR7], URZ ;  /* 0x000000ff070073e9 */ /* 0x0005e200080000ff */
[----:B------:R-:W-:Y:S09]  /*54f0*/  BRA.U UP0, `(.L_x_109) ;  /* 0xfffffffd008c7547 */ /* 0x000ff2000b83ffff */
.L_x_106:
[----:B------:R-:W-:Y:S01]  /*5500*/  UIADD3 UR18, UPT, UPT, UR18, 0x1, URZ ;  /* 0x0000000112127890 */ /* 0x000fe2000fffe0ff */
[C---:B------:R-:W-:Y:S01]  /*5510*/  ISETP.NE.AND P0, PT, R10.reuse, 0x2, PT ;  /* 0x000000020a00780c */ /* 0x040fe20003f05270 */
[----:B------:R-:W-:Y:S02]  /*5520*/  UIADD3 UR9, UPT, UPT, UR9, 0x3a0, URZ ;  /* 0x000003a009097890 */ /* 0x000fe4000fffe0ff */
[----:B------:R-:W-:Y:S01]  /*5530*/  UISETP.NE.AND UP0, UPT, UR18, 0x4, UPT ;  /* 0x000000041200788c */ /* 0x000fe2000bf05270 */
[----:B-12---:R-:W-:Y:S02]  /*5540*/  SEL R0, RZ, 0x1, P0 ;  /* 0x00000001ff007807 */ /* 0x006fe40000000000 */
[----:B------:R-:W-:Y:S01]  /*5550*/  SEL R10, R10, RZ, P0 ;  /* 0x000000ff0a0a7207 */ /* 0x000fe20000000000 */
[----:B------:R-:W-:Y:S01]  /*5560*/  USEL UR4, URZ, 0x1, UP0 ;  /* 0x00000001ff047887 */ /* 0x000fe20008000000 */
[----:B------:R-:W-:Y:S01]  /*5570*/  LOP3.LUT R9, R9, R0, RZ, 0x3c, !PT ;  /* 0x0000000009097212 */ /* 0x000fe200078e3cff */
[----:B------:R-:W-:Y:S01]  /*5580*/  USEL UR18, UR18, URZ, UP0 ;  /* 0x000000ff12127287 */ /* 0x000fe20008000000 */
[----:B------:R1:W-:Y:S03]  /*5590*/  UTCBAR [UR9], URZ ;  /* 0x000000ff090073e9 */ /* 0x0003e600080000ff */
[----:B------:R-:W-:Y:S01]  /*55a0*/  LOP3.LUT R11, R11, UR4, RZ, 0x3c, !PT ;  /* 0x000000040b0b7c12 */ /* 0x000fe2000f8e3cff */
[----:B------:R-:W-:Y:S07]  /*55b0*/  @P1 BRA `(.L_x_110) ;  /* 0xfffffff800c41947 */ /* 0x000fee000383ffff */
[----:B------:R-:W2:Y:S01]  /*55c0*/  S2UR UR4, SR_CgaCtaId ;  /* 0x00000000000479c3 */ /* 0x000ea20000008800 */
[----:B------:R-:W-:Y:S01]  /*55d0*/  ELECT P0, URZ, PT ;  /* 0x0000000000ff782f */ /* 0x000fe20003800000 */
[----:B------:R-:W-:Y:S01]  /*55e0*/  IMAD.MOV.U32 R0, RZ, RZ, 0x1 ;  /* 0x00000001ff007424 */ /* 0x000fe200078e00ff */
[----:B------:R-:W-:Y:S01]  /*55f0*/  UIADD3 UR6, UPT, UPT, UR6, 0x3c0, URZ ;  /* 0x000003c006067890 */ /* 0x000fe2000fffe0ff */
[----:B------:R-:W-:Y:S01]  /*5600*/  SHF.L.U32 R3, R11, 0x1f, RZ ;  /* 0x0000001f0b037819 */ /* 0x000fe200000006ff */
[----:B------:R-:W-:-:S03]  /*5610*/  UMOV UR5, 0x40 ;  /* 0x0000004000057882 */ /* 0x000fc60000000000 */
[----:B------:R-:W-:Y:S01]  /*5620*/  UVIRTCOUNT.DEALLOC.SMPOOL 0x80 ;  /* 0x000000800000784c */ /* 0x000fe20000000000 */
[----:B--2---:R-:W-:Y:S02]  /*5630*/  ULEA UR4, UR4, UR5, 0x18 ;  /* 0x0000000504047291 */ /* 0x004fe4000f8ec0ff */
[----:B------:R-:W-:-:S07]  /*5640*/  ULEA UR5, UR18, UR6, 0x3 ;  /* 0x0000000612057291 */ /* 0x000fce000f8e18ff */
[----:B------:R2:W-:Y:S02]  /*5650*/  @P0 STS.U8 [UR4+0x1c], R0 ;  /* 0x00001c00ff000988 */ /* 0x0005e40008000004 */
[----:B------:R-:W3:Y:S02]  /*5660*/  SYNCS.PHASECHK.TRANS64.TRYWAIT P0, [UR5], R3 ;  /* 0x00000003ff0075a7 */ /* 0x000ee40008001105 */
[----:B--23--:R-:W-:Y:S05]  /*5670*/  @!P0 BRA `(.L_x_111) ;  /* 0x0000004000f48947 */ /* 0x00cfea0003800000 */
.L_x_266:
[----:B------:R-:W-:-:S04]  /*5680*/  UIADD3 UR7, UPT, UPT, UR18, 0x1, URZ ;  /* 0x0000000112077890 */ /* 0x000fc8000fffe0ff */
[----:B------:R-:W-:-:S04]  /*5690*/  UISETP.NE.AND UP0, UPT, UR7, 0x4, UPT ;  /* 0x000000040700788c */ /* 0x000fc8000bf05270 */
[----:B------:R-:W-:Y:S02]  /*56a0*/  USEL UR8, URZ, 0x1, UP0 ;  /* 0x00000001ff087887 */ /* 0x000fe40008000000 */
[----:B------:R-:W-:-:S04]  /*56b0*/  USEL UR7, UR7, URZ, UP0 ;  /* 0x000000ff07077287 */ /* 0x000fc80008000000 */
[----:B------:R-:W-:Y:S01]  /*56c0*/  ULEA UR5, UR7, UR6, 0x3 ;  /* 0x0000000607057291 */ /* 0x000fe2000f8e18ff */
[----:B------:R-:W-:-:S04]  /*56d0*/  LOP3.LUT R2, R11, UR8, RZ, 0x3c, !PT ;  /* 0x000000080b027c12 */ /* 0x000fc8000f8e3cff */
[----:B--2---:R-:W-:-:S04]  /*56e0*/  SHF.L.U32 R3, R2, 0x1f, RZ ;  /* 0x0000001f02037819 */ /* 0x004fc800000006ff */
[----:B------:R-:W2:Y:S02]  /*56f0*/  SYNCS.PHASECHK.TRANS64.TRYWAIT P0, [UR5], R3 ;  /* 0x00000003ff0075a7 */ /* 0x000ea40008001105 */
[----:B--2---:R-:W-:Y:S05]  /*5700*/  @!P0 BRA `(.L_x_112) ;  /* 0x0000004000e88947 */ /* 0x004fea0003800000 */
.L_x_268:
        /* <DEDUP_REMOVED lines=9> */
.L_x_270:
[----:B------:R-:W-:-:S04]  /*57a0*/  UIADD3 UR7, UPT, UPT, UR7, 0x1, URZ ;  /* 0x0000000107077890 */ /* 0x000fc8000fffe0ff */
[----:B------:R-:W-:-:S04]  /*57b0*/  UISETP.NE.AND UP0, UPT, UR7, 0x4, UPT ;  /* 0x000000040700788c */ /* 0x000fc8000bf05270 */
[----:B------:R-:W-:Y:S02]  /*57c0*/  USEL UR5, URZ, 0x1, UP0 ;  /* 0x00000001ff057887 */ /* 0x000fe40008000000 */
[----:B------:R-:W-:-:S04]  /*57d0*/  USEL UR7, UR7, URZ, UP0 ;  /* 0x000000ff07077287 */ /* 0x000fc80008000000 */
[----:B------:R-:W-:Y:S01]  /*57e0*/  ULEA UR7, UR7, UR6, 0x3 ;  /* 0x0000000607077291 */ /* 0x000fe2000f8e18ff */
[----:B--2---:R-:W-:-:S04]  /*57f0*/  LOP3.LUT R3, R2, UR5, RZ, 0x3c, !PT ;  /* 0x0000000502037c12 */ /* 0x004fc8000f8e3cff */
[----:B------:R-:W-:-:S04]  /*5800*/  SHF.L.U32 R3, R3, 0x1f, RZ ;  /* 0x0000001f03037819 */ /* 0x000fc800000006ff */
[----:B------:R-:W2:Y:S02]  /*5810*/  SYNCS.PHASECHK.TRANS64.TRYWAIT P0, [UR7], R3 ;  /* 0x00000003ff0075a7 */ /* 0x000ea40008001107 */
[----:B--2---:R-:W-:Y:S05]  /*5820*/  @!P0 BRA `(.L_x_114) ;  /* 0x0000004000d08947 */ /* 0x004fea0003800000 */
.L_x_272:
[----:B------:R-:W-:Y:S01]  /*5830*/  NOP ;  /* 0x0000000000007918 */ /* 0x000fe20000000000 */
[----:B--2---:R-:W2:Y:S01]  /*5840*/  LDS R0, [UR4+0x14] ;  /* 0x00001404ff007984 */ /* 0x004ea20008000800 */
[----:B------:R-:W-:Y:S01]  /*5850*/  ULOP3.LUT UR6, UR19, 0xffff, URZ, 0xc0, !UPT ;  /* 0x0000ffff13067892 */ /* 0x000fe2000f8ec0ff */
[----:B------:R-:W-:Y:S01]  /*5860*/  UMOV UR8, 0xffff ;  /* 0x0000ffff00087882 */ /* 0x000fe20000000000 */
[----:B------:R-:W-:Y:S02]  /*5870*/  UMOV UR5, 0x1 ;  /* 0x0000000100057882 */ /* 0x000fe40000000000 */
[----:B------:R-:W-:-:S04]  /*5880*/  USHF.R.U32.HI UR6, URZ, 0x5, UR6 ;  /* 0x00000005ff067899 */ /* 0x000fc80008011606 */
[----:B------:R-:W-:Y:S02]  /*5890*/  USHF.L.U32 UR8, UR8, UR6, URZ ;  /* 0x0000000608087299 */ /* 0x000fe400080006ff */
[----:B------:R-:W-:-:S04]  /*58a0*/  USHF.L.U32 UR5, UR5, UR6, URZ ;  /* 0x0000000605057299 */ /* 0x000fc800080006ff */
[----:B--2---:R-:W-:-:S04]  /*58b0*/  LOP3.LUT R0, R0, UR8, RZ, 0xc0, !PT ;  /* 0x0000000800007c12 */ /* 0x004fc8000f8ec0ff */
[----:B------:R-:W-:-:S13]  /*58c0*/  ISETP.NE.AND P0, PT, R0, UR8, PT ;  /* 0x0000000800007c0c */ /* 0x000fda000bf05270 */
[----:B------:R-:W-:Y:S05]  /*58d0*/  @P0 BRA `(.L_x_115) ;  /* 0x0000000000580947 */ /* 0x000fea0003800000 */
[----:B------:R-:W2:Y:S02]  /*58e0*/  LDS R0, [UR4+0x18] ;  /* 0x00001804ff007984 */ /* 0x000ea40008000800 */
[----:B--2---:R-:W-:-:S04]  /*58f0*/  LOP3.LUT R0, R0, UR5, RZ, 0xc0, !PT ;  /* 0x0000000500007c12 */ /* 0x004fc8000f8ec0ff */
[----:B------:R-:W-:-:S13]  /*5900*/  ISETP.NE.AND P0, PT, R0, UR5, PT ;  /* 0x0000000500007c0c */ /* 0x000fda000bf05270 */
[----:B------:R-:W-:Y:S05]  /*5910*/  @P0 BRA `(.L_x_116) ;  /* 0x00000000003c0947 */ /* 0x000fea0003800000 */
[----:B------:R-:W2:Y:S01]  /*5920*/  S2R R2, SR_LANEID ;  /* 0x0000000000027919 */ /* 0x000ea20000000000 */
[----:B------:R-:W-:Y:S01]  /*5930*/  ULOP3.LUT UR8, URZ, UR8, URZ, 0x33, !UPT ;  /* 0x00000008ff087292 */ /* 0x000fe2000f8e33ff */
[----:B------:R-:W-:Y:S01]  /*5940*/  LOP3.LUT R4, RZ, UR5, RZ, 0x33, !PT ;  /* 0x00000005ff047c12 */ /* 0x000fe2000f8e33ff */
[----:B------:R-:W-:Y:S02]  /*5950*/  VOTEU.ANY UR7, UPT, PT ;  /* 0x0000000000077886 */ /* 0x000fe400038e0100 */
[----:B------:R-:W-:Y:S01]  /*5960*/  UFLO.U32 UR7, UR7 ;  /* 0x00000007000772bd */ /* 0x000fe200080e0000 */
[----:B------:R-:W3:Y:S01]  /*5970*/  REDUX UR5, R4 ;  /* 0x00000000040573c4 */ /* 0x000ee20000000000 */
[----:B------:R-:W-:-:S06]  /*5980*/  IMAD.U32 R0, RZ, RZ, UR8 ;  /* 0x00000008ff007e24 */ /* 0x000fcc000f8e00ff */
[----:B------:R1:W-:Y:S01]  /*5990*/  UTCATOMSWS.AND URZ, UR8 ;  /* 0x0000000800ff79e3 */ /* 0x0003e20008000000 */
[----:B------:R-:W4:Y:S01]  /*59a0*/  REDUX UR6, R0 ;  /* 0x00000000000673c4 */ /* 0x000f220000000000 */
[----:B--2---:R-:W-:Y:S01]  /*59b0*/  ISETP.EQ.U32.AND P0, PT, R2, UR7, PT ;  /* 0x0000000702007c0c */ /* 0x004fe2000bf02070 */
[----:B---3--:R-:W-:Y:S01]  /*59c0*/  IMAD.U32 R2, RZ, RZ, UR5 ;  /* 0x00000005ff027e24 */ /* 0x008fe2000f8e00ff */
[----:B----4-:R-:W-:-:S11]  /*59d0*/  MOV R3, UR6 ;  /* 0x0000000600037c02 */ /* 0x010fd60008000f00 */
[----:B------:R1:W-:Y:S04]  /*59e0*/  @P0 ATOMS.AND RZ, [UR4+0x14], R3 ;  /* 0x00001403ffff098c */ /* 0x0003e8000a800004 */
[----:B------:R1:W-:Y:S01]  /*59f0*/  @P0 ATOMS.AND RZ, [UR4+0x18], R2 ;  /* 0x00001802ffff098c */ /* 0x0003e2000a800004 */
[----:B------:R-:W-:Y:S05]  /*5a00*/  BRA `(.L_x_117) ;  /* 0x0000000000147947 */ /* 0x000fea0003800000 */
.L_x_116:
[----:B------:R-:W-:Y:S02]  /*5a10*/  MOV R2, 0x5a30 ;  /* 0x00005a3000027802 */ /* 0x000fe40000000f00 */
[----:B-1--45:R-:W-:Y:S05]  /*5a20*/  CALL.REL.NOINC `($__internal_0_$__cuda_sm10x_tcgen05_guardrail_trap_col_being_dealloced_not_returned_by_alloc) ;  /* 0x0000004000ec7944 */ /* 0x032fea0003c00000 */
[----:B------:R-:W-:Y:S05]  /*5a30*/  BRA `(.L_x_117) ;  /* 0x0000000000087947 */ /* 0x000fea0003800000 */
.L_x_115:
[----:B------:R-:W-:Y:S02]  /*5a40*/  MOV R2, 0x5a60 ;  /* 0x00005a6000027802 */ /* 0x000fe40000000f00 */
[----:B-1--45:R-:W-:Y:S05]  /*5a50*/  CALL.REL.NOINC `($__internal_2_$__cuda_sm10x_tcgen05_guardrail_trap_unallocated_columns_being_dealloced) ;  /* 0x0000004000f87944 */ /* 0x032fea0003c00000 */
.L_x_117:
[----:B------:R-:W-:Y:S01]  /*5a60*/  NOP ;  /* 0x0000000000007918 */ /* 0x000fe20000000000 */
[----:B-1----:R-:W-:Y:S05]  /*5a70*/  EXIT ;  /* 0x000000000000794d */ /* 0x002fea0003800000 */
.L_x_99:
[----:B------:R-:W-:-:S09]  /*5a80*/  UISETP.NE.OR UP2, UPT, UR8, 0x3, !UP2 ;  /* 0x000000030800788c */ /* 0x000fd2000d745670 */
[----:B------:R-:W-:Y:S05]  /*5a90*/  BRA.U UP2, `(.L_x_118) ;  /* 0x0000000902c87547 */ /* 0x000fea000b800000 */
[----:B------:R-:W1:Y:S01]  /*5aa0*/  LDCU.64 UR6, c[0x0][0x888] ;  /* 0x00011100ff0677ac */ /* 0x000e620008000a00 */
[----:B------:R-:W2:Y:S01]  /*5ab0*/  LDC R0, c[0x0][0xb30] ;  /* 0x0002cc00ff007b82 */ /* 0x000ea20000000800 */
[----:B------:R-:W-:Y:S01]  /*5ac0*/  IMAD.MOV.U32 R30, RZ, RZ, 0x1 ;  /* 0x00000001ff1e7424 */ /* 0x000fe200078e00ff */
[----:B------:R-:W-:Y:S01]  /*5ad0*/  CS2R R28, SRZ ;  /* 0x00000000001c7805 */ /* 0x000fe2000001ff00 */
[----:B------:R-:W4:Y:S01]  /*5ae0*/  LDCU.64 UR4, c[0x0][0x890] ;  /* 0x00011200ff0477ac */ /* 0x000f220008000a00 */
[----:B------:R-:W-:Y:S01]  /*5af0*/  IMAD.MOV.U32 R25, RZ, RZ, 0x1000 ;  /* 0x00001000ff197424 */ /* 0x000fe200078e00ff */
[----:B------:R-:W-:-:S03]  /*5b00*/  UMOV UR8, 0x400 ;  /* 0x0000040000087882 */ /* 0x000fc60000000000 */
[----:B------:R-:W3:Y:S01]  /*5b10*/  LDC R19, c[0x0][0x370] ;  /* 0x0000dc00ff137b82 */ /* 0x000ee20000000800 */
[----:B------:R-:W-:-:S07]  /*5b20*/  UPLOP3.LUT UP1, UPT, UPT, UPT, UPT, 0x40, 0x4 ;  /* 0x000000000004789c */ /* 0x000fce0003f2e870 */
[----:B------:R-:W3:Y:S01]  /*5b30*/  LDC R2, c[0x0][0xb0c] ;  /* 0x0002c300ff027b82 */ /* 0x000ee20000000800 */
[----:B-1----:R-:W-:Y:S02]  /*5b40*/  UISETP.NE.U32.AND UP2, UPT, UR6, URZ, UPT ;  /* 0x000000ff0600728c */ /* 0x002fe4000bf45070 */
[----:B------:R-:W-:Y:S02]  /*5b50*/  ULEA UR6, UR37, UR8, 0x18 ;  /* 0x0000000825067291 */ /* 0x000fe4000f8ec0ff */
[----:B------:R-:W-:Y:S02]  /*5b60*/  UISETP.NE.AND.EX UP2, UPT, UR7, URZ, UPT, UP2 ;  /* 0x000000ff0700728c */ /* 0x000fe4000bf45320 */
[----:B------:R-:W-:Y:S01]  /*5b70*/  UIADD3 UR7, UPT, UPT, UR6, 0x360, URZ ;  /* 0x0000036006077890 */ /* 0x000fe2000fffe0ff */
[----:B------:R-:W1:Y:S01]  /*5b80*/  LDC R18, c[0x0][0xb20] ;  /* 0x0002c800ff127b82 */ /* 0x000e620000000800 */
[----:B----4-:R-:W-:Y:S01]  /*5b90*/  UISETP.NE.U32.AND UP3, UPT, UR4, URZ, UPT ;  /* 0x000000ff0400728c */ /* 0x010fe2000bf65070 */
[----:B--2---:R-:W-:Y:S01]  /*5ba0*/  ISETP.NE.AND P1, PT, R0, 0x1, PT ;  /* 0x000000010000780c */ /* 0x004fe20003f25270 */
[----:B------:R-:W-:-:S02]  /*5bb0*/  UPRMT UR37, UR37, 0x654, UR7 ;  /* 0x0000065425257896 */ /* 0x000fc40008000007 */
[----:B------:R-:W-:-:S03]  /*5bc0*/  UISETP.NE.AND.EX UP3, UPT, UR5, URZ, UPT, UP3 ;  /* 0x000000ff0500728c */ /* 0x000fc6000bf65330 */
[----:B------:R-:W2:Y:S08]  /*5bd0*/  LDC.64 R32, c[0x0][0x348] ;  /* 0x0000d200ff207b82 */ /* 0x000eb00000000a00 */
[----:B------:R-:W4:Y:S08]  /*5be0*/  LDC.64 R16, c[0x0][0xb10] ;  /* 0x0002c400ff107b82 */ /* 0x000f300000000a00 */
[----:B------:R-:W1:Y:S08]  /*5bf0*/  LDC.64 R6, c[0x0][0xb18] ;  /* 0x0002c600ff067b82 */ /* 0x000e700000000a00 */
[----:B------:R-:W1:Y:S08]  /*5c00*/  LDC.64 R4, c[0x0][0xb28] ;  /* 0x0002ca00ff047b82 */ /* 0x000e700000000a00 */
[----:B---3--:R-:W1:Y:S02]  /*5c10*/  LDC R24, c[0x0][0x374] ;  /* 0x0000dd00ff187b82 */ /* 0x008e640000000800 */
.L_x_126:
[C---:B------:R-:W-:Y:S02]  /*5c20*/  LEA R0, R29.reuse, UR6, 0x3 ;  /* 0x000000061d007c11 */ /* 0x040fe4000f8e18ff */
[----:B------:R-:W-:Y:S02]  /*5c30*/  SHF.L.U32 R3, R28, 0x1f, RZ ;  /* 0x0000001f1c037819 */ /* 0x000fe400000006ff */
[----:B------:R-:W-:Y:S02]  /*5c40*/  LEA R20, R29, UR6, 0x4 ;  /* 0x000000061d147c11 */ /* 0x000fe4000f8e20ff */
[----:B---3--:R-:W3:Y:S02]  /*5c50*/  SYNCS.PHASECHK.TRANS64.TRYWAIT P0, [R0+URZ+0x380], R3 ;  /* 0x00038003000075a7 */ /* 0x008ee400080011ff */
[----:B---3--:R-:W-:Y:S05]  /*5c60*/  @!P0 BRA `(.L_x_119) ;  /* 0x0000003c00d88947 */ /* 0x008fea0003800000 */
.L_x_273:
[----:B------:R-:W-:Y:S01]  /*5c70*/  ISETP.GE.AND P0, PT, R40, 0x1, PT ;  /* 0x000000012800780c */ /* 0x000fe20003f06270 */
[----:B------:R-:W1:Y:S01]  /*5c80*/  LDS.128 R20, [R20+0x410] ;  /* 0x0004100014147984 */ /* 0x000e620000000c00 */
[----:B------:R-:W-:Y:S01]  /*5c90*/  ISETP.NE.U32.AND P4, PT, RZ, UR4, PT ;  /* 0x00000004ff007c0c */ /* 0x000fe2000bf85070 */
[----:B---3--:R-:W-:Y:S01]  /*5ca0*/  VIADD R0, R0, 0x390 ;  /* 0x0000039000007836 */ /* 0x008fe20000000000 */
[----:B------:R-:W-:Y:S02]  /*5cb0*/  SHF.L.U32 R26, R30, 0x1f, RZ ;  /* 0x0000001f1e1a7819 */ /* 0x000fe400000006ff */
[----:B------:R-:W-:Y:S02]  /*5cc0*/  ISETP.NE.AND.EX P4, PT, RZ, UR5, PT, P4 ;  /* 0x00000005ff007c0c */ /* 0x000fe4000bf85340 */
[----:B------:R-:W-:Y:S01]  /*5cd0*/  PRMT R0, RZ, 0x654, R0 ;  /* 0x00000654ff007816 */ /* 0x000fe20000000000 */
[----:B------:R-:W-:Y:S01]  /*5ce0*/  @!PT LDS RZ, [RZ] ;  /* 0x00000000fffff984 */ /* 0x000fe20000000800 */
[----:B------:R-:W-:Y:S01]  /*5cf0*/  @!PT LDS RZ, [RZ] ;  /* 0x00000000fffff984 */ /* 0x000fe20000000800 */
[----:B------:R-:W-:Y:S01]  /*5d00*/  @!PT LDS RZ, [RZ] ;  /* 0x00000000fffff984 */ /* 0x000fe20000000800 */
[----:B------:R-:W-:Y:S01]  /*5d10*/  @!PT LDS RZ, [RZ] ;  /* 0x00000000fffff984 */ /* 0x000fe20000000800 */
[----:B------:R3:W-:Y:S06]  /*5d20*/  MEMBAR.ALL.CTA ;  /* 0x0000000000007992 */ /* 0x0007ec0000008000 */
[----:B---3--:R-:W3:Y:S02]  /*5d30*/  FENCE.VIEW.ASYNC.S ;  /* 0x00000000000073c6 */ /* 0x008ee40000000000 */
[----:B---3--:R3:W-:Y:S01]  /*5d40*/  SYNCS.ARRIVE.TRANS64.RED.A1T0 RZ, [R0+URZ], RZ ;  /* 0x000000ff00ff79a7 */ /* 0x0087e200081004ff */
[----:B-1----:R-:W-:Y:S11]  /*5d50*/  LOP3.LUT P3, RZ, R22, 0x1, RZ, 0xc0, !PT ;  /* 0x0000000116ff7812 */ /* 0x002ff6000786c0ff */
[----:B------:R-:W-:Y:S02]  /*5d60*/  @!UPT UIADD3 URZ, UPT, UPT, URZ, URZ, URZ ;  /* 0x000000fffffff290 */ /* 0x000fe4000fffe0ff */
[----:B------:R-:W-:Y:S02]  /*5d70*/  @P3 MOV R13, R20 ;  /* 0x00000014000d3202 */ /* 0x000fe40000000f00 */
[----:B------:R-:W-:Y:S01]  /*5d80*/  @P3 LOP3.LUT R8, R21, 0xffff, RZ, 0xc0, !PT ;  /* 0x0000ffff15083812 */ /* 0x000fe200078ec0ff */
[----:B---3--:R-:W-:Y:S06]  /*5d90*/  @!P0 BRA `(.L_x_120) ;  /* 0x0000000000a48947 */ /* 0x008fec0003800000 */
[----:B------:R-:W-:Y:S01]  /*5da0*/  IMAD.HI.U32 R31, R24, R7, RZ ;  /* 0x00000007181f7227 */ /* 0x000fe200078e00ff */
[----:B------:R-:W-:Y:S02]  /*5db0*/  ISETP.NE.AND P0, PT, R6, 0x1, PT ;  /* 0x000000010600780c */ /* 0x000fe40003f05270 */
[----:B------:R-:W-:Y:S01]  /*5dc0*/  ISETP.NE.AND P2, PT, R40, 0x1, PT ;  /* 0x000000012800780c */ /* 0x000fe20003f45270 */
[----:B----4-:R-:W-:Y:S01]  /*5dd0*/  IMAD.HI.U32 R34, R19, R16, RZ ;  /* 0x0000001013227227 */ /* 0x010fe200078e00ff */
[----:B------:R-:W-:Y:S02]  /*5de0*/  SHF.R.U32.HI R31, RZ, R18, R31 ;  /* 0x00000012ff1f7219 */ /* 0x000fe4000001161f */
[----:B------:R-:W-:Y:S01]  /*5df0*/  ISETP.NE.AND P5, PT, R2, 0x1, PT ;  /* 0x000000010200780c */ /* 0x000fe20003fa5270 */
[----:B------:R-:W-:Y:S01]  /*5e00*/  IMAD.HI.U32 R36, R13, R16, RZ ;  /* 0x000000100d247227 */ /* 0x000fe200078e00ff */
[----:B------:R-:W-:Y:S02]  /*5e10*/  SHF.R.U32.HI R34, RZ, R17, R34 ;  /* 0x00000011ff227219 */ /* 0x000fe40000011622 */
[----:B------:R-:W-:Y:S01]  /*5e20*/  SEL R3, R24, R31, !P0 ;  /* 0x0000001f18037207 */ /* 0x000fe20004000000 */
[C---:B------:R-:W-:Y:S01]  /*5e30*/  IMAD.HI.U32 R31, R8.reuse, R7, RZ ;  /* 0x00000007081f7227 */ /* 0x040fe200078e00ff */
[----:B------:R-:W-:Y:S02]  /*5e40*/  SEL R11, R19, R34, !P5 ;  /* 0x00000022130b7207 */ /* 0x000fe40006800000 */
[----:B------:R-:W-:Y:S01]  /*5e50*/  SHF.R.U32.HI R36, RZ, R17, R36 ;  /* 0x00000011ff247219 */ /* 0x000fe20000011624 */
[----:B------:R-:W-:Y:S01]  /*5e60*/  IMAD.HI.U32 R38, R3, R4, RZ ;  /* 0x0000000403267227 */ /* 0x000fe200078e00ff */
[----:B------:R-:W-:Y:S03]  /*5e70*/  SHF.R.U32.HI R31, RZ, R18, R31 ;  /* 0x00000012ff1f7219 */ /* 0x000fe6000001161f */
[----:B------:R-:W-:Y:S01]  /*5e80*/  IMAD.HI.U32 R34, R11, R4, RZ ;  /* 0x000000040b227227 */ /* 0x000fe200078e00ff */
[----:B------:R-:W-:Y:S02]  /*5e90*/  @P2 SHF.R.U32.HI R3, RZ, R5, R38 ;  /* 0x00000005ff032219 */ /* 0x000fe40000011626 */
[----:B------:R-:W-:Y:S02]  /*5ea0*/  SEL R9, R8, R31, !P0 ;  /* 0x0000001f08097207 */ /* 0x000fe40004000000 */
[----:B------:R-:W-:Y:S01]  /*5eb0*/  @P2 SHF.R.U32.HI R11, RZ, R5, R34 ;  /* 0x00000005ff0b2219 */ /* 0x000fe20000011622 */
[C---:B------:R-:W-:Y:S01]  /*5ec0*/  IMAD R10, R40.reuse, R3, RZ ;  /* 0x00000003280a7224 */ /* 0x040fe200078e02ff */
[----:B------:R-:W-:Y:S01]  /*5ed0*/  SEL R3, R13, R36, !P5 ;  /* 0x000000240d037207 */ /* 0x000fe20006800000 */
[C---:B------:R-:W-:Y:S03]  /*5ee0*/  IMAD.HI.U32 R14, R9.reuse, R4, RZ ;  /* 0x00000004090e7227 */ /* 0x040fe600078e00ff */
[----:B------:R-:W-:Y:S01]  /*5ef0*/  ISETP.GE.AND P0, PT, R9, R10, PT ;  /* 0x0000000a0900720c */ /* 0x000fe20003f06270 */
[C---:B------:R-:W-:Y:S01]  /*5f00*/  IMAD R12, R40.reuse, R11, RZ ;  /* 0x0000000b280c7224 */ /* 0x040fe200078e02ff */
[-C--:B------:R-:W-:Y:S04]  /*5f10*/  SHF.R.U32.HI R14, RZ, R5.reuse, R14 ;  /* 0x00000005ff0e7219 */ /* 0x080fe8000001160e */
[----:B------:R-:W-:Y:S02]  /*5f20*/  ISETP.GE.OR P0, PT, R3, R12, P0 ;  /* 0x0000000c0300720c */ /* 0x000fe40000706670 */
[----:B------:R-:W-:Y:S05]  /*5f30*/  SEL R15, R9, R14, !P2 ;  /* 0x0000000e090f7207 */ /* 0x000fea0005000000 */
[----:B------:R-:W-:Y:S04]  /*5f40*/  IMAD.MOV R14, RZ, RZ, -R15 ;  /* 0x000000ffff0e7224 */ /* 0x000fe800078e0a0f */
[----:B------:R-:W-:Y:S02]  /*5f50*/  IMAD R14, R40, R14, R9 ;  /* 0x0000000e280e7224 */ /* 0x000fe400078e0209 */
[C---:B------:R-:W-:Y:S05]  /*5f60*/  @!P0 IMAD.HI.U32 R10, R3.reuse, R4, RZ ;  /* 0x00000004030a8227 */ /* 0x040fea00078e00ff */
[----:B------:R-:W-:Y:S04]  /*5f70*/  @!P0 SHF.R.U32.HI R10, RZ, R5, R10 ;  /* 0x00000005ff0a8219 */ /* 0x000fe8000001160a */
[----:B------:R-:W-:Y:S01]  /*5f80*/  @!P0 SEL R0, R3, R10, !P2 ;  /* 0x0000000a03008207 */ /* 0x000fe20005000000 */
[----:B------:R-:W-:Y:S03]  /*5f90*/  IMAD.MOV R10, RZ, RZ, -R3 ;  /* 0x000000ffff0a7224 */ /* 0x000fe600078e0a03 */
[----:B------:R-:W-:Y:S01]  /*5fa0*/  @!P0 IADD3 R15, PT, PT, R15, -R0, RZ ;  /* 0x800000000f0f8210 */ /* 0x000fe20007ffe0ff */
[----:B------:R-:W-:Y:S01]  /*5fb0*/  @!P0 IMAD R0, R11, R14, R0 ;  /* 0x0000000e0b008224 */ /* 0x000fe200078e0200 */
[----:B------:R-:W-:Y:S01]  /*5fc0*/  IADD3 R11, PT, PT, -R9, RZ, RZ ;  /* 0x000000ff090b7210 */ /* 0x000fe20007ffe1ff */
[----:B------:R-:W-:Y:S02]  /*5fd0*/  IMAD R13, R2, R10, R13 ;  /* 0x0000000a020d7224 */ /* 0x000fe400078e020d */
[----:B------:R-:W-:Y:S02]  /*5fe0*/  @!P0 IMAD R9, R15, R40, R3 ;  /* 0x000000280f098224 */ /* 0x000fe400078e0203 */
[----:B------:R-:W-:Y:S02]  /*5ff0*/  @!P0 IMAD.MOV.U32 R3, RZ, RZ, R0 ;  /* 0x000000ffff038224 */ /* 0x000fe400078e0000 */
[----:B------:R-:W-:Y:S02]  /*6000*/  IMAD R8, R6, R11, R8 ;  /* 0x0000000b06087224 */ /* 0x000fe400078e0208 */
[----:B------:R-:W-:Y:S02]  /*6010*/  IMAD R13, R3, R2, R13 ;  /* 0x00000002030d7224 */ /* 0x000fe400078e020d */
[----:B------:R-:W-:Y:S02]  /*6020*/  IMAD R8, R9, R6, R8 ;  /* 0x0000000609087224 */ /* 0x000fe400078e0208 */
.L_x_120:
[----:B------:R-:W-:Y:S05]  /*6030*/  BRA.U UP1, `(.L_x_121) ;  /* 0x0000000101107547 */ /* 0x000fea000b800000 */
[----:B------:R-:W-:Y:S04]  /*6040*/  MOV R0, UR13 ;  /* 0x0000000d00007c02 */ /* 0x000fe80008000f00 */
[----:B------:R-:W-:Y:S04]  /*6050*/  SHF.L.U32 R3, R0, 0x1f, RZ ;  /* 0x0000001f00037819 */ /* 0x000fe800000006ff */
[----:B------:R-:W1:Y:S02]  /*6060*/  SYNCS.PHASECHK.TRANS64.TRYWAIT P0, [UR6+0x378], R3 ;  /* 0x00037803ff0075a7 */ /* 0x000e640008001106 */
[----:B-1----:R-:W-:Y:S05]  /*6070*/  @!P0 BRA `(.L_x_122) ;  /* 0x0000003800e88947 */ /* 0x002fea0003800000 */
.L_x_121:
[----:B------:R-:W-:Y:S05]  /*6080*/  BRA.U !UP3, `(.L_x_123) ;  /* 0x000000010b347547 */ /* 0x000fea000b800000 */
[----:B------:R-:W-:Y:S01]  /*6090*/  UPLOP3.LUT UP0, UPT, UPT, UPT, UP2, 0x80, 0x8 ;  /* 0x000000000008789c */ /* 0x000fe20003f0f020 */
[----:B-1----:R-:W-:Y:S02]  /*60a0*/  HFMA2 R0, -RZ, RZ, 0, 5.9604644775390625e-08 ;  /* 0x00000001ff007431 */ /* 0x002fe400000001ff */
[----:B------:R-:W-:Y:S03]  /*60b0*/  IMAD.MOV.U32 R96, RZ, RZ, 0x1 ;  /* 0x00000001ff607424 */ /* 0x000fe600078e00ff */
[----:B------:R-:W-:Y:S05]  /*60c0*/  PLOP3.LUT P0, PT, PT, PT, UP0, 0x80, 0x8 ;  /* 0x000000000008781c */ /* 0x000fea0003f0f008 */
[----:B------:R-:W1:Y:S01]  /*60d0*/  @UP0 LDCU.64 UR8, c[0x0][0x888] ;  /* 0x00011100ff0807ac */ /* 0x000e620008000a00 */
[----:B------:R-:W-:Y:S07]  /*60e0*/  @UP0 UIMAD UR7, UR36, UR4, URZ ;  /* 0x00000004240702a4 */ /* 0x000fee000f8e02ff */
[----:B------:R-:W-:Y:S01]  /*60f0*/  @!P0 PRMT R96, R0, 0x7610, R96 ;  /* 0x0000761000608816 */ /* 0x000fe20000000060 */
[----:B-1----:R-:W-:Y:S03]  /*6100*/  @UP0 UIMAD.WIDE UR8, UR7, 0x4, UR8 ;  /* 0x00000004070808a5 */ /* 0x002fe6000f8e0208 */
[----:B------:R-:W1:Y:S03]  /*6110*/  @!UP0 LDCU UR7, c[0x0][0x880] ;  /* 0x00011000ff0787ac */ /* 0x000e660008000800 */
[----:B------:R-:W-:Y:S01]  /*6120*/  IMAD.U32 R10, RZ, RZ, UR8 ;  /* 0x00000008ff0a7e24 */ /* 0x000fe2000f8e00ff */
[----:B------:R-:W-:Y:S05]  /*6130*/  MOV R11, UR9 ;  /* 0x00000009000b7c02 */ /* 0x000fea0008000f00 */
[----:B-----5:R3:W5:Y:S02]  /*6140*/  @P0 LDG.E R49, desc[UR40][R10.64] ;  /* 0x000000280a310981 */ /* 0x020764000c1e1900 */
[----:B-1-3--:R-:W-:Y:S07]  /*6150*/  @!P0 IMAD.U32 R49, RZ, RZ, UR7 ;  /* 0x00000007ff318e24 */ /* 0x00afee000f8e00ff */
.L_x_123:
[----:B-----5:R-:W-:Y:S01]  /*6160*/  @!P4 FSETP.EQ.AND P5, PT, R49, RZ, PT ;  /* 0x000000ff3100c20b */ /* 0x020fe20003fa2000 */
[----:B------:R-:W-:Y:S01]  /*6170*/  @!UPT UIADD3 URZ, UPT, UPT, URZ, URZ, URZ ;  /* 0x000000fffffff290 */ /* 0x000fe2000fffe0ff */
[----:B------:R-:W-:Y:S11]  /*6180*/  @!P4 BRA `(.L_x_124) ;  /* 0x000000000014c947 */ /* 0x000ff60003800000 */
[----:B------:R-:W-:Y:S02]  /*6190*/  LOP3.LUT P0, RZ, R96, 0xff, RZ, 0xc0, !PT ;  /* 0x000000ff60ff7812 */ /* 0x000fe4000780c0ff */
[----:B------:R-:W-:Y:S04]  /*61a0*/  PLOP3.LUT P5, PT, PT, PT, UP0, 0x80, 0x8 ;  /* 0x000000000008781c */ /* 0x000fe80003faf008 */
[----:B------:R-:W-:Y:S07]  /*61b0*/  PLOP3.LUT P5, PT, P5, PT, PT, 0x8, 0x80 ;  /* 0x000000000080781c */ /* 0x000fee0002fae170 */
[----:B------:R-:W-:Y:S11]  /*61c0*/  @P0 FSETP.EQ.AND P5, PT, R49, RZ, PT ;  /* 0x000000ff3100020b */ /* 0x000ff60003fa2000 */
[----:B------:R-:W-:Y:S02]  /*61d0*/  @!UPT UIADD3 URZ, UPT, UPT, URZ, URZ, URZ ;  /* 0x000000fffffff290 */ /* 0x000fe4000fffe0ff */
.L_x_124:
[----:B------:R-:W3:Y:S01]  /*61e0*/  SYNCS.PHASECHK.TRANS64.TRYWAIT P4, [UR6+0x368], R26 ;  /* 0x0003681aff0075a7 */ /* 0x000ee20008081106 */
[----:B------:R-:W-:Y:S01]  /*61f0*/  @P3 SHF.R.U32.HI R27, RZ, 0x10, R21 ;  /* 0x00000010ff1b3819 */ /* 0x000fe20000011615 */
[----:B------:R-:W-:Y:S01]  /*6200*/  VIADD R29, R29, 0x1 ;  /* 0x000000011d1d7836 */ /* 0x000fe20000000000 */
[----:B------:R-:W5:Y:S08]  /*6210*/  LDC.64 R14, c[0x0][0xb10] ;  /* 0x0002c400ff0e7b82 */ /* 0x000f700000000a00 */
[----:B------:R-:W2:Y:S08]  /*6220*/  LDC.64 R10, c[0x0][0xb18] ;  /* 0x0002c600ff0a7b82 */ /* 0x000eb00000000a00 */
[----:B-1----:R-:W1:Y:S08]  /*6230*/  @!P1 LDC R0, c[0x0][0xb20] ;  /* 0x0002c800ff009b82 */ /* 0x002e700000000800 */
[----:B------:R-:W4:Y:S01]  /*6240*/  @!P1 LDC R3, c[0x0][0xb0c] ;  /* 0x0002c300ff039b82 */ /* 0x000f220000000800 */
[----:B-----5:R-:W-:Y:S05]  /*6250*/  @!P1 IMAD.HI.U32 R14, R13, R14, RZ ;  /* 0x0000000e0d0e9227 */ /* 0x020fea00078e00ff */
[----:B------:R-:W-:Y:S01]  /*6260*/  @!P1 SHF.R.U32.HI R14, RZ, R15, R14 ;  /* 0x0000000fff0e9219 */ /* 0x000fe2000001160e */
[----:B--2---:R-:W-:Y:S01]  /*6270*/  @!P1 IMAD.HI.U32 R11, R8, R11, RZ ;  /* 0x0000000b080b9227 */ /* 0x004fe200078e00ff */
[----:B------:R-:W-:Y:S04]  /*6280*/  @!P1 ISETP.NE.AND P0, PT, R10, 0x1, PT ;  /* 0x000000010a00980c */ /* 0x000fe80003f05270 */
[----:B-1----:R-:W-:Y:S02]  /*6290*/  @!P1 SHF.R.U32.HI R9, RZ, R0, R11 ;  /* 0x00000000ff099219 */ /* 0x002fe4000001160b */
[----:B----4-:R-:W-:Y:S02]  /*62a0*/  @!P1 ISETP.NE.AND P2, PT, R3, 0x1, PT ;  /* 0x000000010300980c */ /* 0x010fe40003f45270 */
[----:B------:R-:W-:Y:S02]  /*62b0*/  @!P1 SEL R9, R8, R9, !P0 ;  /* 0x0000000908099207 */ /* 0x000fe40004000000 */
[----:B------:R-:W-:Y:S02]  /*62c0*/  ELECT P0, URZ, PT ;  /* 0x0000000000ff782f */ /* 0x000fe40003800000 */
[----:B------:R-:W-:Y:S05]  /*62d0*/  @!P1 SEL R14, R13, R14, !P2 ;  /* 0x0000000e0d0e9207 */ /* 0x000fea0005000000 */
[----:B------:R-:W-:Y:S02]  /*62e0*/  @!P1 IMAD.IADD R0, R9, 0x1, -R14 ;  /* 0x0000000109009824 */ /* 0x000fe400078e0a0e */
[----:B------:R-:W-:Y:S02]  /*62f0*/  @!P1 IMAD.IADD R9, R14, 0x1, -R9 ;  /* 0x000000010e099824 */ /* 0x000fe400078e0a09 */
[----:B------:R-:W-:Y:S02]  /*6300*/  @!P1 IMAD R13, R0, R3, R13 ;  /* 0x00000003000d9224 */ /* 0x000fe400078e020d */
[----:B------:R-:W-:Y:S01]  /*6310*/  @!P1 IMAD R8, R9, R10, R8 ;  /* 0x0000000a09089224 */ /* 0x000fe200078e0208 */
[----:B---3--:R-:W-:Y:S06]  /*6320*/  @!P4 BRA `(.L_x_125) ;  /* 0x000000380054c947 */ /* 0x008fec0003800000 */
.L_x_276:
[----:B------:R-:W-:Y:S01]  /*6330*/  PLOP3.LUT P5, PT, P5, P0, PT, 0xf2, 0x2f ;  /* 0x00000000002f781c */ /* 0x000fe20002fa1e72 */
[----:B------:R-:W-:Y:S01]  /*6340*/  UMOV UR14, 0x0 ;  /* 0x00000000000e7882 */ /* 0x000fe20000000000 */
[----:B------:R-:W-:Y:S01]  /*6350*/  LOP3.LUT R30, R30, 0x1, RZ, 0x3c, !PT ;  /* 0x000000011e1e7812 */ /* 0x000fe200078e3cff */
[----:B------:R-:W-:Y:S01]  /*6360*/  UMOV UR15, 0x10000000 ;  /* 0x10000000000f7882 */ /* 0x000fe20000000000 */
[----:B------:R-:W-:Y:S01]  /*6370*/  UMOV UR12, UR36 ;  /* 0x00000024000c7c82 */ /* 0x000fe20008000000 */
[----:B------:R-:W-:Y:S08]  /*6380*/  @P3 R2UR UR36, R27 ;  /* 0x000000001b2432ca */ /* 0x000ff000000e0000 */
[----:B-1----:R-:W-:Y:S01]  /*6390*/  @!P5 IADD3 R3, P0, PT, R32, 0x580, RZ ;  /* 0x000005802003d810 */ /* 0x002fe20007f1e0ff */
[----:B------:R-:W-:Y:S01]  /*63a0*/  @!P5 IMAD.SHL.U32 R91, R91, 0x40, RZ ;  /* 0x000000405b5bd824 */ /* 0x000fe200078e00ff */
[----:B------:R-:W-:Y:S01]  /*63b0*/  VOTEU.ALL UP1, P5 ;  /* 0x0000000000ff7886 */ /* 0x000fe20002820000 */
[----:B------:R-:W-:Y:S01]  /*63c0*/  @!P5 IMAD.SHL.U32 R97, R97, 0x40, RZ ;  /* 0x000000406161d824 */ /* 0x000fe200078e00ff */
[----:B------:R-:W-:Y:S01]  /*63d0*/  @!P5 R2UR UR8, R3 ;  /* 0x000000000308d2ca */ /* 0x000fe200000e0000 */
[----:B------:R-:W-:Y:S01]  /*63e0*/  @!P5 IMAD.X R0, RZ, RZ, R33, P0 ;  /* 0x000000ffff00d224 */ /* 0x000fe200000e0621 */
[----:B------:R-:W-:Y:S01]  /*63f0*/  @!P5 R2UR UR10, R91 ;  /* 0x000000005b0ad2ca */ /* 0x000fe200000e0000 */
[----:B------:R-:W-:Y:S01]  /*6400*/  @!UP1 UIADD3 UR9, UPT, UPT, UR6, 0x360, URZ ;  /* 0x0000036006099890 */ /* 0x000fe2000fffe0ff */
[----:B------:R-:W-:Y:S01]  /*6410*/  @!P5 R2UR UR11, R97 ;  /* 0x00000000610bd2ca */ /* 0x000fe200000e0000 */
[----:B------:R-:W-:Y:S01]  /*6420*/  IMAD.IADD R91, R8, 0x1, R79 ;  /* 0x00000001085b7824 */ /* 0x000fe200078e024f */
[----:B------:R-:W-:Y:S01]  /*6430*/  @!P5 R2UR UR7, R0 ;  /* 0x000000000007d2ca */ /* 0x000fe200000e0000 */
[----:B------:R-:W-:Y:S01]  /*6440*/  IMAD.IADD R97, R13, 0x1, R90 ;  /* 0x000000010d617824 */ /* 0x000fe200078e025a */
[C---:B------:R-:W-:Y:S04]  /*6450*/  ISETP.NE.AND P0, PT, R29.reuse, 0x2, PT ;  /* 0x000000021d00780c */ /* 0x040fe80003f05270 */
[----:B------:R-:W-:Y:S01]  /*6460*/  SEL R3, RZ, 0x1, P0 ;  /* 0x00000001ff037807 */ /* 0x000fe20000000000 */
[----:B------:R-:W-:Y:S01]  /*6470*/  IMAD.U32 R10, RZ, RZ, UR8 ;  /* 0x00000008ff0a7e24 */ /* 0x000fe2000f8e00ff */
[----:B------:R-:W-:Y:S01]  /*6480*/  @!UP1 UIADD3 UR8, UPT, UPT, UR6, 0x600, URZ ;  /* 0x0000060006089890 */ /* 0x000fe2000fffe0ff */
[----:B------:R-:W-:Y:S01]  /*6490*/  SEL R29, R29, RZ, P0 ;  /* 0x000000ff1d1d7207 */ /* 0x000fe20000000000 */
[----:B------:R-:W-:Y:S01]  /*64a0*/  VOTEU.ALL UP1, P5 ;  /* 0x0000000000ff7886 */ /* 0x000fe20002820000 */
[----:B------:R-:W-:Y:S02]  /*64b0*/  LOP3.LUT R28, R28, R3, RZ, 0x3c, !PT ;  /* 0x000000031c1c7212 */ /* 0x000fe400078e3cff */
[----:B------:R-:W-:Y:S01]  /*64c0*/  IMAD.U32 R11, RZ, RZ, UR7 ;  /* 0x00000007ff0b7e24 */ /* 0x000fe2000f8e00ff */
[----:B------:R-:W-:Y:S04]  /*64d0*/  @!P5 R2UR UR16, R10 ;  /* 0x000000000a10d2ca */ /* 0x000fe800000e0000 */
[----:B------:R-:W-:Y:S11]  /*64e0*/  @!P5 R2UR UR17, R11 ;  /* 0x000000000b11d2ca */ /* 0x000ff600000e0000 */
[----:B------:R-:W-:Y:S02]  /*64f0*/  @!UPT UIADD3 URZ, UPT, UPT, URZ, URZ, URZ ;  /* 0x000000fffffff290 */ /* 0x000fe4000fffe0ff */
[----:B------:R3:W-:Y:S01]  /*6500*/  @!UP1 UTMALDG.3D [UR8], [UR16], desc[UR14] ;  /* 0x00000e08100095b4 */ /* 0x0007e20008011000 */
[----:B------:R3:W-:Y:S01]  /*6510*/  @!P5 SYNCS.ARRIVE.TRANS64.RED.A0TR RZ, [UR6+0x360], R25 ;  /* 0x00036019ffffd9a7 */ /* 0x0007e20008300406 */
[----:B------:R-:W-:Y:S01]  /*6520*/  UPLOP3.LUT UP1, UPT, UPT, UPT, UPT, 0x80, 0x8 ;  /* 0x000000000008789c */ /* 0x000fe20003f2f070 */
[----:B------:R-:W-:Y:S01]  /*6530*/  SYNCS.ARRIVE.TRANS64.RED.A1T0 RZ, [UR37], RZ ;  /* 0x000000ffffff79a7 */ /* 0x000fe20008100425 */
[----:B------:R-:W-:Y:S09]  /*6540*/  @P3 BRA `(.L_x_126) ;  /* 0xfffffff400b43947 */ /* 0x000ff2000383ffff */
[----:B------:R-:W-:Y:S07]  /*6550*/  MOV R0, UR6 ;  /* 0x0000000600007c02 */ /* 0x000fee0008000f00 */
.L_x_127:
[----:B-1----:R-:W-:-:S04]  /*6560*/  SHF.L.U32 R3, R30, 0x1f, RZ ;  /* 0x0000001f1e037819 */ /* 0x002fc800000006ff */
[----:B------:R1:W2:Y:S03]  /*6570*/  SYNCS.PHASECHK.TRANS64.TRYWAIT P0, [R0+URZ+0x368], R3 ;  /* 0x00036803000075a7 */ /* 0x0002a600080011ff */
[----:B--2---:R-:W-:Y:S05]  /*6580*/  @!P0 NANOSLEEP.SYNCS 0x989680 ;  /* 0x009896800000895d */ /* 0x004fea0003900000 */
[----:B------:R-:W2:Y:S02]  /*6590*/  @!P0 SYNCS.PHASECHK.TRANS64 P0, [R0+URZ+0x368], R3 ;  /* 0x00036803000085a7 */ /* 0x000ea400080010ff */
[----:B--23--:R-:W-:Y:S05]  /*65a0*/  @P0 EXIT ;  /* 0x000000000000094d */ /* 0x00cfea0003800000 */
[----:B------:R-:W-:Y:S05]  /*65b0*/  BRA `(.L_x_127) ;  /* 0xfffffffc00e87947 */ /* 0x000fea000383ffff */
.L_x_118:
[----:B------:R-:W-:-:S06]  /*65c0*/  UISETP.GE.AND UP1, UPT, UR8, 0x4, UPT ;  /* 0x000000040800788c */ /* 0x000fcc000bf26270 */
[----:B------:R-:W-:-:S13]  /*65d0*/  PLOP3.LUT P0, PT, PT, PT, UP1, 0x80, 0x8 ;  /* 0x000000000008781c */ /* 0x000fda0003f0f018 */
[----:B------:R-:W-:Y:S05]  /*65e0*/  @!P0 EXIT ;  /* 0x000000000000894d */ /* 0x000fea0003800000 */
[----:B------:R-:W-:Y:S01]  /*65f0*/  BAR.SYNC.DEFER_BLOCKING 0x6, 0xa0 ;  /* 0x0182800000007b1d */ /* 0x000fe20000010000 */
[C---:B------:R-:W-:Y:S02]  /*6600*/  IMAD.SHL.U32 R5, R101.reuse, 0x40, RZ ;  /* 0x0000004065057824 */ /* 0x040fe400078e00ff */
[----:B------:R-:W-:Y:S02]  /*6610*/  HFMA2 R111, -RZ, RZ, 0, 0 ;  /* 0x00000000ff6f7431 */ /* 0x000fe400000001ff */
[C---:B------:R-:W-:Y:S01]  /*6620*/  IMAD.SHL.U32 R0, R101.reuse, 0x20, RZ ;  /* 0x0000002065007824 */ /* 0x040fe200078e00ff */
[----:B------:R-:W-:Y:S01]  /*6630*/  CS2R R106, SRZ ;  /* 0x00000000006a7805 */ /* 0x000fe2000001ff00 */
[----:B------:R-:W-:Y:S01]  /*6640*/  IMAD.SHL.U32 R2, R101, 0x2, RZ ;  /* 0x0000000265027824 */ /* 0x000fe200078e00ff */
[----:B------:R-:W-:Y:S01]  /*6650*/  UMOV UR43, 0x400 ;  /* 0x00000400002b7882 */ /* 0x000fe20000000000 */
[----:B------:R-:W1:Y:S01]  /*6660*/  LDC R99, c[0x0][0x370] ;  /* 0x0000dc00ff637b82 */ /* 0x000e620000000800 */
[----:B------:R-:W-:Y:S01]  /*6670*/  ULEA UR43, UR37, UR43, 0x18 ;  /* 0x0000002b252b7291 */ /* 0x000fe2000f8ec0ff */
[----:B------:R-:W-:Y:S01]  /*6680*/  LOP3.LUT R7, R5, 0x180, RZ, 0xc0, !PT ;  /* 0x0000018005077812 */ /* 0x000fe200078ec0ff */
[C---:B------:R-:W-:Y:S01]  /*6690*/  IMAD.SHL.U32 R103, R101.reuse, 0x8, RZ ;  /* 0x0000000865677824 */ /* 0x040fe200078e00ff */
[----:B------:R-:W-:Y:S01]  /*66a0*/  LOP3.LUT R0, R0, 0xc00, RZ, 0xc0, !PT ;  /* 0x00000c0000007812 */ /* 0x000fe200078ec0ff */
[----:B------:R-:W-:Y:S01]  /*66b0*/  IMAD.U32 R46, R101, 0x10000, RZ ;  /* 0x00010000652e7824 */ /* 0x000fe200078e00ff */
[----:B------:R-:W-:Y:S01]  /*66c0*/  LOP3.LUT R2, R7, 0x20, R2, 0xf8, !PT ;  /* 0x0000002007027812 */ /* 0x000fe200078ef802 */
[----:B------:R-:W-:Y:S01]  /*66d0*/  UIADD3 UR4, UPT, UPT, UR43, 0x1600, URZ ;  /* 0x000016002b047890 */ /* 0x000fe2000fffe0ff */
[----:B------:R-:W2:Y:S01]  /*66e0*/  LDC R42, c[0x0][0xb0c] ;  /* 0x0002c300ff2a7b82 */ /* 0x000ea20000000800 */
[----:B------:R-:W-:Y:S01]  /*66f0*/  LOP3.LUT R0, R0, 0x40, R5, 0xf8, !PT ;  /* 0x0000004000007812 */ /* 0x000fe200078ef805 */
[----:B------:R-:W-:Y:S01]  /*6700*/  IMAD.MOV.U32 R44, RZ, RZ, RZ ;  /* 0x000000ffff2c7224 */ /* 0x000fe200078e00ff */
[----:B------:R-:W-:Y:S01]  /*6710*/  LOP3.LUT R103, R2, 0x30, R103, 0x78, !PT ;  /* 0x0000003002677812 */ /* 0x000fe200078e7867 */
[----:B------:R-:W-:Y:S01]  /*6720*/  IMAD.MOV.U32 R108, RZ, RZ, RZ ;  /* 0x000000ffff6c7224 */ /* 0x000fe200078e00ff */
[----:B------:R-:W-:Y:S01]  /*6730*/  LOP3.LUT R0, R0, 0x200, R5, 0xf8, !PT ;  /* 0x0000020000007812 */ /* 0x000fe200078ef805 */
[----:B------:R-:W-:Y:S01]  /*6740*/  IMAD.SHL.U32 R5, R101, 0x10, RZ ;  /* 0x0000001065057824 */ /* 0x000fe200078e00ff */
[----:B------:R-:W-:Y:S01]  /*6750*/  LOP3.LUT R46, R46, 0x600000, RZ, 0xc0, !PT ;  /* 0x006000002e2e7812 */ /* 0x000fe200078ec0ff */
[----:B------:R-:W4:Y:S01]  /*6760*/  LDC R98, c[0x0][0xb20] ;  /* 0x0002c800ff627b82 */ /* 0x000f220000000800 */
[----:B------:R-:W3:Y:S01]  /*6770*/  LDS R3, [UR43+0x430] ;  /* 0x0004302bff037984 */ /* 0x000ee20008000800 */
[----:B------:R-:W-:Y:S01]  /*6780*/  LOP3.LUT R103, R0, R103, RZ, 0xfc, !PT ;  /* 0x0000006700677212 */ /* 0x000fe200078efcff */
[----:B------:R-:W-:Y:S01]  /*6790*/  IMAD.U32 R109, RZ, RZ, UR4 ;  /* 0x00000004ff6d7e24 */ /* 0x000fe2000f8e00ff */
[----:B------:R-:W-:Y:S01]  /*67a0*/  LOP3.LUT R5, R5, 0x20, RZ, 0xc0, !PT ;  /* 0x0000002005057812 */ /* 0x000fe200078ec0ff */
[----:B------:R-:W1:Y:S01]  /*67b0*/  LDCU.64 UR46, c[0x0][0x348] ;  /* 0x00006900ff2e77ac */ /* 0x000e620008000a00 */
[----:B------:R-:W-:-:S02]  /*67c0*/  IADD3 R102, PT, PT, R103, UR43, RZ ;  /* 0x0000002b67667c10 */ /* 0x000fc4000fffe0ff */
[----:B------:R-:W1:Y:S01]  /*67d0*/  LDC R41, c[0x0][0xb30] ;  /* 0x0002cc00ff297b82 */ /* 0x000e620000000800 */
[----:B------:R-:W1:Y:S01]  /*67e0*/  LDCU.64 UR38, c[0x0][0x888] ;  /* 0x00011100ff2677ac */ /* 0x000e620008000a00 */
[----:B------:R-:W-:Y:S01]  /*67f0*/  IADD3 R102, PT, PT, -R5, 0x600, R102 ;  /* 0x0000060005667810 */ /* 0x000fe20007ffe166 */
[----:B------:R-:W-:-:S05]  /*6800*/  UIADD3 UR42, UPT, UPT, UR43, 0x600, URZ ;  /* 0x000006002b2a7890 */ /* 0x000fca000fffe0ff */
[----:B------:R-:W1:Y:S08]  /*6810*/  LDC.64 R88, c[0x0][0xb10] ;  /* 0x0002c400ff587b82 */ /* 0x000e700000000a00 */
[----:B------:R-:W1:Y:S08]  /*6820*/  LDC.64 R38, c[0x0][0xb18] ;  /* 0x0002c600ff267b82 */ /* 0x000e700000000a00 */
[----:B------:R-:W1:Y:S08]  /*6830*/  LDC.64 R84, c[0x0][0x888] ;  /* 0x00022200ff547b82 */ /* 0x000e700000000a00 */
[----:B------:R-:W1:Y:S01]  /*6840*/  LDC.64 R36, c[0x0][0xb28] ;  /* 0x0002ca00ff247b82 */ /* 0x000e620000000a00 */
[----:B---3--:R-:W-:-:S07]  /*6850*/  IMAD.IADD R46, R3, 0x1, R46 ;  /* 0x00000001032e7824 */ /* 0x008fce00078e022e */
[----:B------:R-:W3:Y:S08]  /*6860*/  LDC.64 R86, c[0x0][0x890] ;  /* 0x00022400ff567b82 */ /* 0x000ef00000000a00 */
[----:B------:R-:W1:Y:S08]  /*6870*/  LDC.64 R82, c[0x0][0x8b0] ;  /* 0x00022c00ff527b82 */ /* 0x000e700000000a00 */
[----:B------:R-:W1:Y:S08]  /*6880*/  LDC.64 R80, c[0x0][0x8a8] ;  /* 0x00022a00ff507b82 */ /* 0x000e700000000a00 */
[----:B--2-4-:R-:W1:Y:S02]  /*6890*/  LDC R100, c[0x0][0x374] ;  /* 0x0000dd00ff647b82 */ /* 0x014e640000000800 */
.L_x_145:
[----:B------:R-:W-:Y:S02]  /*68a0*/  LEA R0, R111, UR43, 0x3 ;  /* 0x0000002b6f007c11 */ /* 0x000fe4000f8e18ff */
[----:B------:R-:W-:Y:S02]  /*68b0*/  SHF.L.U32 R3, R107, 0x1f, RZ ;  /* 0x0000001f6b037819 */ /* 0x000fe400000006ff */
[----:B------:R-:W-:Y:S02]  /*68c0*/  LEA R16, R111, UR43, 0x4 ;  /* 0x0000002b6f107c11 */ /* 0x000fe4000f8e20ff */
[----:B--2---:R-:W2:Y:S02]  /*68d0*/  SYNCS.PHASECHK.TRANS64.TRYWAIT P0, [R0+URZ+0x380], R3 ;  /* 0x00038003000075a7 */ /* 0x004ea400080011ff */
[----:B-12---:R-:W-:Y:S05]  /*68e0*/  @!P0 BRA `(.L_x_128) ;  /* 0x0000003000fc8947 */ /* 0x006fea0003800000 */
.L_x_277:
[----:B------:R-:W4:Y:S01]  /*68f0*/  LDC.64 R12, c[0x0][0xb10] ;  /* 0x0002c400ff0c7b82 */ /* 0x000f220000000a00 */
[----:B------:R-:W3:Y:S01]  /*6900*/  LDS.128 R16, [R16+0x410] ;  /* 0x0004100010107984 */ /* 0x000ee20000000c00 */
[----:B-1----:R-:W-:Y:S01]  /*6910*/  ISETP.NE.AND P1, PT, R41, 0x1, PT ;  /* 0x000000012900780c */ /* 0x002fe20003f25270 */
[----:B--2---:R-:W-:Y:S01]  /*6920*/  VIADD R0, R0, 0x390 ;  /* 0x0000039000007836 */ /* 0x004fe20000000000 */
[----:B------:R-:W-:Y:S04]  /*6930*/  ISETP.GE.AND P0, PT, R40, 0x1, PT ;  /* 0x000000012800780c */ /* 0x000fe80003f06270 */
[----:B------:R-:W1:Y:S01]  /*6940*/  LDC.64 R10, c[0x0][0xb18] ;  /* 0x0002c600ff0a7b82 */ /* 0x000e620000000a00 */
[----:B------:R-:W-:Y:S01]  /*6950*/  PRMT R0, RZ, 0x654, R0 ;  /* 0x00000654ff007816 */ /* 0x000fe20000000000 */
[----:B------:R-:W-:Y:S01]  /*6960*/  @!PT LDS RZ, [RZ] ;  /* 0x00000000fffff984 */ /* 0x000fe20000000800 */
[----:B------:R-:W-:Y:S01]  /*6970*/  @!PT LDS RZ, [RZ] ;  /* 0x00000000fffff984 */ /* 0x000fe20000000800 */
[----:B------:R-:W-:Y:S01]  /*6980*/  @!PT LDS RZ, [RZ] ;  /* 0x00000000fffff984 */ /* 0x000fe20000000800 */
[----:B------:R-:W-:Y:S01]  /*6990*/  @!PT LDS RZ, [RZ] ;  /* 0x00000000fffff984 */ /* 0x000fe20000000800 */
[----:B------:R2:W-:Y:S06]  /*69a0*/  MEMBAR.ALL.CTA ;  /* 0x0000000000007992 */ /* 0x0005ec0000008000 */
[----:B--2---:R-:W2:Y:S01]  /*69b0*/  FENCE.VIEW.ASYNC.S ;  /* 0x00000000000073c6 */ /* 0x004ea20000000000 */
[----:B------:R-:W1:Y:S08]  /*69c0*/  @!P1 LDC R14, c[0x0][0xb20] ;  /* 0x0002c800ff0e9b82 */ /* 0x000e700000000800 */
[----:B------:R-:W1:Y:S01]  /*69d0*/  @!P1 LDC R9, c[0x0][0xb0c] ;  /* 0x0002c300ff099b82 */ /* 0x000e620000000800 */
[----:B--2---:R2:W-:Y:S01]  /*69e0*/  SYNCS.ARRIVE.TRANS64.RED.A1T0 RZ, [R0+URZ], RZ ;  /* 0x000000ff00ff79a7 */ /* 0x0045e200081004ff */
[----:B---3--:R-:W-:Y:S04]  /*69f0*/  LOP3.LUT P4, RZ, R18, 0x1, RZ, 0xc0, !PT ;  /* 0x0000000112ff7812 */ /* 0x008fe8000788c0ff */
[----:B------:R-:W-:Y:S09]  /*6a00*/  P2R R110, PR, RZ, 0x10 ;  /* 0x00000010ff6e7803 */ /* 0x000ff20000000000 */
[----:B------:R-:W-:Y:S02]  /*6a10*/  @P4 MOV R45, R16 ;  /* 0x00000010002d4202 */ /* 0x000fe40000000f00 */
[----:B------:R-:W-:Y:S01]  /*6a20*/  @P4 LOP3.LUT R43, R17, 0xffff, RZ, 0xc0, !PT ;  /* 0x0000ffff112b4812 */ /* 0x000fe200078ec0ff */
[----:B--2-4-:R-:W-:Y:S06]  /*6a30*/  @!P0 BRA `(.L_x_129) ;  /* 0x0000000000a48947 */ /* 0x014fec0003800000 */
[----:B------:R-:W-:Y:S01]  /*6a40*/  IMAD.HI.U32 R21, R100, R39, RZ ;  /* 0x0000002764157227 */ /* 0x000fe200078e00ff */
[----:B------:R-:W-:Y:S02]  /*6a50*/  ISETP.NE.AND P0, PT, R38, 0x1, PT ;  /* 0x000000012600780c */ /* 0x000fe40003f05270 */
[----:B------:R-:W-:Y:S01]  /*6a60*/  ISETP.NE.AND P2, PT, R40, 0x1, PT ;  /* 0x000000012800780c */ /* 0x000fe20003f45270 */
[----:B------:R-:W-:Y:S01]  /*6a70*/  IMAD.HI.U32 R20, R99, R88, RZ ;  /* 0x0000005863147227 */ /* 0x000fe200078e00ff */
[----:B------:R-:W-:Y:S02]  /*6a80*/  SHF.R.U32.HI R21, RZ, R98, R21 ;  /* 0x00000062ff157219 */ /* 0x000fe40000011615 */
[----:B------:R-:W-:Y:S01]  /*6a90*/  ISETP.NE.AND P3, PT, R42, 0x1, PT ;  /* 0x000000012a00780c */ /* 0x000fe20003f65270 */
[----:B------:R-:W-:Y:S01]  /*6aa0*/  IMAD.HI.U32 R24, R45, R88, RZ ;  /* 0x000000582d187227 */ /* 0x000fe200078e00ff */
[----:B------:R-:W-:Y:S02]  /*6ab0*/  SHF.R.U32.HI R20, RZ, R89, R20 ;  /* 0x00000059ff147219 */ /* 0x000fe40000011614 */
[----:B------:R-:W-:Y:S01]  /*6ac0*/  SEL R3, R100, R21, !P0 ;  /* 0x0000001564037207 */ /* 0x000fe20004000000 */
[----:B------:R-:W-:Y:S01]  /*6ad0*/  IMAD.HI.U32 R21, R43, R39, RZ ;  /* 0x000000272b157227 */ /* 0x000fe200078e00ff */
[----:B------:R-:W-:Y:S02]  /*6ae0*/  SEL R7, R99, R20, !P3 ;  /* 0x0000001463077207 */ /* 0x000fe40005800000 */
[----:B------:R-:W-:Y:S01]  /*6af0*/  SHF.R.U32.HI R24, RZ, R89, R24 ;  /* 0x00000059ff187219 */ /* 0x000fe20000011618 */
[-C--:B------:R-:W-:Y:S04]  /*6b00*/  IMAD.HI.U32 R20, R3, R36.reuse, RZ ;  /* 0x0000002403147227 */ /* 0x080fe800078e00ff */
[----:B------:R-:W-:Y:S01]  /*6b10*/  IMAD.HI.U32 R22, R7, R36, RZ ;  /* 0x0000002407167227 */ /* 0x000fe200078e00ff */
[-C--:B------:R-:W-:Y:S02]  /*6b20*/  @P2 SHF.R.U32.HI R3, RZ, R37.reuse, R20 ;  /* 0x00000025ff032219 */ /* 0x080fe40000011614 */
[----:B------:R-:W-:Y:S02]  /*6b30*/  SHF.R.U32.HI R20, RZ, R98, R21 ;  /* 0x00000062ff147219 */ /* 0x000fe40000011615 */
[----:B------:R-:W-:Y:S01]  /*6b40*/  @P2 SHF.R.U32.HI R7, RZ, R37, R22 ;  /* 0x00000025ff072219 */ /* 0x000fe20000011616 */
[C---:B------:R-:W-:Y:S01]  /*6b50*/  IMAD R2, R40.reuse, R3, RZ ;  /* 0x0000000328027224 */ /* 0x040fe200078e02ff */
[----:B------:R-:W-:Y:S02]  /*6b60*/  SEL R5, R43, R20, !P0 ;  /* 0x000000142b057207 */ /* 0x000fe40004000000 */
[----:B------:R-:W-:Y:S01]  /*6b70*/  SEL R3, R45, R24, !P3 ;  /* 0x000000182d037207 */ /* 0x000fe20005800000 */
[----:B------:R-:W-:Y:S01]  /*6b80*/  IMAD R4, R40, R7, RZ ;  /* 0x0000000728047224 */ /* 0x000fe200078e02ff */
[C---:B------:R-:W-:Y:S01]  /*6b90*/  ISETP.GE.AND P0, PT, R5.reuse, R2, PT ;  /* 0x000000020500720c */ /* 0x040fe20003f06270 */
[----:B------:R-:W-:Y:S03]  /*6ba0*/  IMAD.HI.U32 R6, R5, R36, RZ ;  /* 0x0000002405067227 */ /* 0x000fe600078e00ff */
[----:B------:R-:W-:Y:S01]  /*6bb0*/  ISETP.GE.OR P0, PT, R3, R4, P0 ;  /* 0x000000040300720c */ /* 0x000fe20000706670 */
[----:B------:R-:W-:Y:S01]  /*6bc0*/  IMAD.MOV R4, RZ, RZ, -R3 ;  /* 0x000000ffff047224 */ /* 0x000fe200078e0a03 */
[-C--:B------:R-:W-:Y:S03]  /*6bd0*/  SHF.R.U32.HI R6, RZ, R37.reuse, R6 ;  /* 0x00000025ff067219 */ /* 0x080fe60000011606 */
[----:B------:R-:W-:Y:S01]  /*6be0*/  IMAD R45, R42, R4, R45 ;  /* 0x000000042a2d7224 */ /* 0x000fe200078e022d */
[----:B------:R-:W-:Y:S05]  /*6bf0*/  SEL R15, R5, R6, !P2 ;  /* 0x00000006050f7207 */ /* 0x000fea0005000000 */
[----:B------:R-:W-:Y:S02]  /*6c00*/  IMAD.MOV R6, RZ, RZ, -R15 ;  /* 0x000000ffff067224 */ /* 0x000fe400078e0a0f */
[C---:B------:R-:W-:Y:S04]  /*6c10*/  @!P0 IMAD.HI.U32 R2, R3.reuse, R36, RZ ;  /* 0x0000002403028227 */ /* 0x040fe800078e00ff */
[----:B------:R-:W-:Y:S01]  /*6c20*/  IMAD R6, R40, R6, R5 ;  /* 0x0000000628067224 */ /* 0x000fe200078e0205 */
[----:B------:R-:W-:Y:S04]  /*6c30*/  @!P0 SHF.R.U32.HI R2, RZ, R37, R2 ;  /* 0x00000025ff028219 */ /* 0x000fe80000011602 */
[----:B------:R-:W-:Y:S02]  /*6c40*/  @!P0 SEL R0, R3, R2, !P2 ;  /* 0x0000000203008207 */ /* 0x000fe40005000000 */
[----:B------:R-:W-:Y:S02]  /*6c50*/  IADD3 R2, PT, PT, -R5, RZ, RZ ;  /* 0x000000ff05027210 */ /* 0x000fe40007ffe1ff */
[----:B------:R-:W-:Y:S01]  /*6c60*/  @!P0 IADD3 R8, PT, PT, R15, -R0, RZ ;  /* 0x800000000f088210 */ /* 0x000fe20007ffe0ff */
[----:B------:R-:W-:Y:S02]  /*6c70*/  @!P0 IMAD R0, R7, R6, R0 ;  /* 0x0000000607008224 */ /* 0x000fe400078e0200 */
[----:B------:R-:W-:Y:S02]  /*6c80*/  IMAD R43, R38, R2, R43 ;  /* 0x00000002262b7224 */ /* 0x000fe400078e022b */
[----:B------:R-:W-:Y:S02]  /*6c90*/  @!P0 IMAD R5, R8, R40, R3 ;  /* 0x0000002808058224 */ /* 0x000fe400078e0203 */
[----:B------:R-:W-:Y:S04]  /*6ca0*/  @!P0 IMAD.MOV.U32 R3, RZ, RZ, R0 ;  /* 0x000000ffff038224 */ /* 0x000fe800078e0000 */
[----:B------:R-:W-:Y:S02]  /*6cb0*/  IMAD R45, R3, R42, R45 ;  /* 0x0000002a032d7224 */ /* 0x000fe400078e022d */
[----:B------:R-:W-:Y:S07]  /*6cc0*/  IMAD R43, R5, R38, R43 ;  /* 0x00000026052b7224 */ /* 0x000fee00078e022b */
.L_x_129:
[----:B------:R-:W-:Y:S01]  /*6cd0*/  @!P1 IMAD.HI.U32 R0, R45, R12, RZ ;  /* 0x0000000c2d009227 */ /* 0x000fe200078e00ff */
[----:B-1----:R-:W-:Y:S01]  /*6ce0*/  @!P1 ISETP.NE.AND P0, PT, R10, 0x1, PT ;  /* 0x000000010a00980c */ /* 0x002fe20003f05270 */
[----:B------:R-:W-:Y:S01]  /*6cf0*/  ULOP3.LUT UP0, URZ, UR42, 0x1b0, URZ, 0xc0, !UPT ;  /* 0x000001b02aff7892 */ /* 0x000fe2000f80c0ff */
[----:B------:R-:W-:Y:S01]  /*6d00*/  @!P1 ISETP.NE.AND P2, PT, R9, 0x1, PT ;  /* 0x000000010900980c */ /* 0x000fe20003f45270 */
[----:B------:R-:W-:Y:S01]  /*6d10*/  @!P1 IMAD.HI.U32 R3, R43, R11, RZ ;  /* 0x0000000b2b039227 */ /* 0x000fe200078e00ff */
[----:B------:R-:W-:Y:S02]  /*6d20*/  @!P1 SHF.R.U32.HI R0, RZ, R13, R0 ;  /* 0x0000000dff009219 */ /* 0x000fe40000011600 */
[----:B------:R-:W-:Y:S01]  /*6d30*/  @P4 SHF.R.U32.HI R105, RZ, 0x10, R17 ;  /* 0x00000010ff694819 */ /* 0x000fe20000011611 */
[----:B------:R-:W-:Y:S01]  /*6d40*/  VIADD R111, R111, 0x1 ;  /* 0x000000016f6f7836 */ /* 0x000fe20000000000 */
[----:B------:R-:W-:Y:S02]  /*6d50*/  @!P1 SHF.R.U32.HI R2, RZ, R14, R3 ;  /* 0x0000000eff029219 */ /* 0x000fe40000011603 */
[----:B------:R-:W-:Y:S02]  /*6d60*/  @!P1 SEL R3, R45, R0, !P2 ;  /* 0x000000002d039207 */ /* 0x000fe40005000000 */
[----:B------:R-:W-:Y:S05]  /*6d70*/  @!P1 SEL R2, R43, R2, !P0 ;  /* 0x000000022b029207 */ /* 0x000fea0004000000 */
[----:B------:R-:W-:Y:S02]  /*6d80*/  @!P1 IMAD.IADD R0, R2, 0x1, -R3 ;  /* 0x0000000102009824 */ /* 0x000fe400078e0a03 */
[----:B------:R-:W-:Y:S02]  /*6d90*/  @!P1 IMAD.IADD R2, R3, 0x1, -R2 ;  /* 0x0000000103029824 */ /* 0x000fe400078e0a02 */
[----:B------:R-:W-:Y:S02]  /*6da0*/  @!P1 IMAD R45, R0, R9, R45 ;  /* 0x00000009002d9224 */ /* 0x000fe400078e022d */
[----:B------:R-:W-:Y:S01]  /*6db0*/  @!P1 IMAD R43, R2, R10, R43 ;  /* 0x0000000a022b9224 */ /* 0x000fe200078e022b */
[----:B------:R-:W-:Y:S06]  /*6dc0*/  BRA.U !UP0, `(.L_x_130) ;  /* 0x0000000108407547 */ /* 0x000fec000b800000 */
[----:B------:R-:W1:Y:S01]  /*6dd0*/  LDCU.64 UR8, c[0x4][0x80] ;  /* 0x01001000ff0877ac */ /* 0x000e620008000a00 */
[----:B------:R-:W-:Y:S01]  /*6de0*/  MOV R3, 0x0 ;  /* 0x0000000000037802 */ /* 0x000fe20000000f00 */
[----:B------:R-:W-:Y:S02]  /*6df0*/  HFMA2 R12, -RZ, RZ, 0, 5.9604644775390625e-08 ;  /* 0x00000001ff0c7431 */ /* 0x000fe400000001ff */
[----:B------:R-:W-:Y:S02]  /*6e00*/  IMAD.MOV.U32 R8, RZ, RZ, 0x70 ;  /* 0x00000070ff087424 */ /* 0x000fe400078e00ff */
[----:B------:R-:W-:Y:S01]  /*6e10*/  IMAD.MOV.U32 R13, RZ, RZ, RZ ;  /* 0x000000ffff0d7224 */ /* 0x000fe200078e00ff */
[----:B------:R-:W2:Y:S01]  /*6e20*/  LDCU.64 UR6, c[0x4][0x88] ;  /* 0x01001100ff0677ac */ /* 0x000ea20008000a00 */
[----:B------:R-:W3:Y:S01]  /*6e30*/  LDC.64 R2, c[0x4][R3] ;  /* 0x0100000003027b82 */ /* 0x000ee20000000a00 */
[----:B------:R-:W4:Y:S01]  /*6e40*/  LDCU.64 UR4, c[0x4][0x8] ;  /* 0x01000100ff0477ac */ /* 0x000f220008000a00 */
[----:B-1----:R-:W-:Y:S01]  /*6e50*/  MOV R5, UR9 ;  /* 0x0000000900057c02 */ /* 0x002fe20008000f00 */
[----:B------:R-:W-:Y:S01]  /*6e60*/  IMAD.U32 R4, RZ, RZ, UR8 ;  /* 0x00000008ff047e24 */ /* 0x000fe2000f8e00ff */
[----:B--2---:R-:W-:Y:S01]  /*6e70*/  MOV R7, UR7 ;  /* 0x0000000700077c02 */ /* 0x004fe20008000f00 */
[----:B------:R-:W-:Y:S01]  /*6e80*/  IMAD.U32 R6, RZ, RZ, UR6 ;  /* 0x00000006ff067e24 */ /* 0x000fe2000f8e00ff */
[----:B----4-:R-:W-:Y:S01]  /*6e90*/  MOV R11, UR5 ;  /* 0x00000005000b7c02 */ /* 0x010fe20008000f00 */
[----:B------:R-:W-:Y:S02]  /*6ea0*/  IMAD.U32 R10, RZ, RZ, UR4 ;  /* 0x00000004ff0a7e24 */ /* 0x000fe4000f8e00ff */
[----:B------:R-:W-:Y:S07]  /*6eb0*/  LEPC R20, `(.L_x_130) ;  /* 0x000000001014794e */ /* 0x000fee0000000000 */
[----:B---3-5:R-:W-:Y:S05]  /*6ec0*/  CALL.ABS.NOINC R2 ;  /* 0x0000000002007343 */ /* 0x028fea0003c00000 */
.L_x_130:
[----:B------:R-:W-:Y:S01]  /*6ed0*/  LOP3.LUT P0, RZ, R109, 0x1b0, RZ, 0xc0, !PT ;  /* 0x000001b06dff7812 */ /* 0x000fe2000780c0ff */
[----:B------:R-:W-:Y:S11]  /*6ee0*/  BSSY.RECONVERGENT B6, `(.L_x_131) ;  /* 0x0000013000067945 */ /* 0x000ff60003800200 */
[----:B------:R-:W-:Y:S01]  /*6ef0*/  @!UPT UIADD3 URZ, UPT, UPT, URZ, URZ, URZ ;  /* 0x000000fffffff290 */ /* 0x000fe2000fffe0ff */
[----:B------:R-:W-:Y:S05]  /*6f00*/  @!P0 BRA `(.L_x_132) ;  /* 0x0000000000408947 */ /* 0x000fea0003800000 */
        /* <DEDUP_REMOVED lines=16> */
.L_x_132:
[----:B------:R-:W-:Y:S05]  /*7010*/  BSYNC.RECONVERGENT B6 ;  /* 0x0000000000067941 */ /* 0x000fea0003800200 */
.L_x_131:
[----:B------:R-:W-:Y:S01]  /*7020*/  ISETP.NE.U32.AND P3, PT, R86, RZ, PT ;  /* 0x000000ff5600720c */ /* 0x000fe20003f65070 */
[----:B------:R-:W-:Y:S01]  /*7030*/  UISETP.NE.AND UP1, UPT, UR44, URZ, UPT ;  /* 0x000000ff2c00728c */ /* 0x000fe2000bf25270 */
[----:B------:R-:W-:Y:S02]  /*7040*/  ISETP.NE.U32.AND P4, PT, R82, RZ, PT ;  /* 0x000000ff5200720c */ /* 0x000fe40003f85070 */
[----:B------:R-:W-:Y:S02]  /*7050*/  ISETP.NE.AND.EX P3, PT, R87, RZ, PT, P3 ;  /* 0x000000ff5700720c */ /* 0x000fe40003f65330 */
[----:B------:R-:W-:Y:S02]  /*7060*/  PLOP3.LUT P1, PT, PT, PT, PT, 0x8, 0x80 ;  /* 0x000000000080781c */ /* 0x000fe40003f2e170 */
[----:B------:R-:W-:Y:S02]  /*7070*/  PLOP3.LUT P0, PT, PT, PT, UP1, 0x80, 0x8 ;  /* 0x000000000008781c */ /* 0x000fe40003f0f018 */
[----:B------:R-:W-:Y:S02]  /*7080*/  ISETP.NE.AND.EX P4, PT, R83, RZ, PT, P4 ;  /* 0x000000ff5300720c */ /* 0x000fe40003f85340 */
[----:B------:R-:W1:Y:S09]  /*7090*/  @UP1 LDCU.64 UR4, c[0x0][0x888] ;  /* 0x00011100ff0417ac */ /* 0x000e720008000a00 */
[----:B------:R-:W-:Y:S01]  /*70a0*/  @P0 PLOP3.LUT P1, PT, P3, PT, PT, 0x80, 0x8 ;  /* 0x000000000008081c */ /* 0x000fe20001f2f070 */
[----:B-1----:R-:W-:Y:S04]  /*70b0*/  @UP1 UISETP.NE.U32.AND UP0, UPT, UR4, URZ, UPT ;  /* 0x000000ff0400128c */ /* 0x002fe8000bf05070 */
[----:B------:R-:W-:Y:S04]  /*70c0*/  @UP1 UISETP.NE.AND.EX UP0, UPT, UR5, URZ, UPT, UP0 ;  /* 0x000000ff0500128c */ /* 0x000fe8000bf05300 */
[----:B------:R-:W-:Y:S01]  /*70d0*/  @UP1 USEL UR4, URZ, 0xffffffff, UP0 ;  /* 0xffffffffff041887 */ /* 0x000fe20008000000 */
[----:B------:R-:W-:Y:S11]  /*70e0*/  @!P3 BRA `(.L_x_133) ;  /* 0x00000000002cb947 */ /* 0x000ff60003800000 */
[----:B------:R-:W-:Y:S01]  /*70f0*/  ISETP.NE.U32.AND P2, PT, R84, RZ, PT ;  /* 0x000000ff5400720c */ /* 0x000fe20003f45070 */
[----:B------:R-:W-:Y:S03]  /*7100*/  IMAD.MOV.U32 R96, RZ, RZ, 0x1 ;  /* 0x00000001ff607424 */ /* 0x000fe600078e00ff */
[----:B------:R-:W-:Y:S11]  /*7110*/  ISETP.NE.AND.EX P2, PT, R85, RZ, PT, P2 ;  /* 0x000000ff5500720c */ /* 0x000ff60003f45320 */
[----:B------:R-:W-:Y:S02]  /*7120*/  @!UPT UIADD3 URZ, UPT, UPT, URZ, URZ, URZ ;  /* 0x000000fffffff290 */ /* 0x000fe4000fffe0ff */
[----:B------:R-:W1:Y:S01]  /*7130*/  @P2 LDC.64 R2, c[0x0][0x888] ;  /* 0x00022200ff022b82 */ /* 0x000e620000000a00 */
[----:B------:R-:W-:Y:S04]  /*7140*/  @P2 IMAD R0, R86, UR36, RZ ;  /* 0x0000002456002c24 */ /* 0x000fe8000f8e02ff */
[----:B-1----:R-:W-:Y:S04]  /*7150*/  @P2 IMAD.WIDE R2, R0, 0x4, R2 ;  /* 0x0000000400022825 */ /* 0x002fe800078e0202 */
[----:B------:R-:W-:Y:S01]  /*7160*/  HFMA2 R0, -RZ, RZ, 0, 5.9604644775390625e-08 ;  /* 0x00000001ff007431 */ /* 0x000fe200000001ff */
[----:B-----5:R1:W5:Y:S04]  /*7170*/  @P2 LDG.E R49, desc[UR40][R2.64] ;  /* 0x0000002802312981 */ /* 0x020368000c1e1900 */
[----:B------:R-:W-:Y:S01]  /*7180*/  @!P2 PRMT R96, R0, 0x7610, R96 ;  /* 0x000076100060a816 */ /* 0x000fe20000000060 */
[----:B-1----:R-:W2:Y:S06]  /*7190*/  @!P2 LDC R49, c[0x0][0x880] ;  /* 0x00022000ff31ab82 */ /* 0x002eac0000000800 */
.L_x_133:
[----:B------:R-:W-:Y:S05]  /*71a0*/  @!P4 BRA `(.L_x_134) ;  /* 0x000000000020c947 */ /* 0x000fea0003800000 */
[----:B------:R-:W-:Y:S04]  /*71b0*/  ISETP.NE.U32.AND P2, PT, R80, RZ, PT ;  /* 0x000000ff5000720c */ /* 0x000fe80003f45070 */
[----:B------:R-:W-:Y:S11]  /*71c0*/  ISETP.NE.AND.EX P2, PT, R81, RZ, PT, P2 ;  /* 0x000000ff5100720c */ /* 0x000ff60003f45320 */
[----:B------:R-:W-:Y:S02]  /*71d0*/  @!UPT UIADD3 URZ, UPT, UPT, URZ, URZ, URZ ;  /* 0x000000fffffff290 */ /* 0x000fe4000fffe0ff */
[----:B------:R-:W1:Y:S01]  /*71e0*/  @P2 LDC.64 R2, c[0x0][0x8a8] ;  /* 0x00022a00ff022b82 */ /* 0x000e620000000a00 */
[----:B------:R-:W-:Y:S04]  /*71f0*/  @P2 IMAD R0, R82, UR36, RZ ;  /* 0x0000002452002c24 */ /* 0x000fe8000f8e02ff */
[----:B-1----:R-:W-:Y:S05]  /*7200*/  @P2 IMAD.WIDE R2, R0, 0x4, R2 ;  /* 0x0000000400022825 */ /* 0x002fea00078e0202 */
[----:B-----5:R1:W5:Y:S02]  /*7210*/  @P2 LDG.E R47, desc[UR40][R2.64] ;  /* 0x00000028022f2981 */ /* 0x020364000c1e1900 */
[----:B-1----:R-:W3:Y:S02]  /*7220*/  @!P2 LDC R47, c[0x0][0x8a0] ;  /* 0x00022800ff2fab82 */ /* 0x002ee40000000800 */
.L_x_134:
[----:B--2--5:R-:W-:Y:S01]  /*7230*/  @P0 FSETP.NEU.AND P4, PT, R49, RZ, PT ;  /* 0x000000ff3100020b */ /* 0x024fe20003f8d000 */
[----:B------:R-:W-:Y:S01]  /*7240*/  IMAD.U32 R0, RZ, RZ, UR4 ;  /* 0x00000004ff007e24 */ /* 0x000fe2000f8e00ff */
[----:B------:R-:W-:Y:S01]  /*7250*/  @P0 LOP3.LUT P2, RZ, R96, 0xff, RZ, 0xc0, !PT ;  /* 0x000000ff60ff0812 */ /* 0x000fe2000784c0ff */
[----:B------:R-:W-:Y:S01]  /*7260*/  BSSY B1, `(.L_x_135) ;  /* 0x0000039000017945 */ /* 0x000fe20003800000 */
[----:B------:R-:W-:Y:S02]  /*7270*/  @P0 SEL R9, RZ, 0xffffffff, P4 ;  /* 0xffffffffff090807 */ /* 0x000fe40002000000 */
[----:B------:R-:W-:Y:S02]  /*7280*/  CS2R R54, SRZ ;  /* 0x0000000000367805 */ /* 0x000fe4000001ff00 */
[----:B------:R-:W-:Y:S02]  /*7290*/  LEA R92, R44, UR43, 0x3 ;  /* 0x0000002b2c5c7c11 */ /* 0x000fe4000f8e18ff */
[----:B------:R-:W-:Y:S02]  /*72a0*/  CS2R R52, SRZ ;  /* 0x0000000000347805 */ /* 0x000fe4000001ff00 */
[----:B------:R-:W-:Y:S02]  /*72b0*/  @P1 SEL R9, R0, R9, !P2 ;  /* 0x0000000900091207 */ /* 0x000fe40005000000 */
[----:B------:R-:W-:Y:S02]  /*72c0*/  CS2R R58, SRZ ;  /* 0x00000000003a7805 */ /* 0x000fe4000001ff00 */
[----:B------:R-:W-:Y:S02]  /*72d0*/  SHF.L.U32 R7, R108, 0x1f, RZ ;  /* 0x0000001f6c077819 */ /* 0x000fe400000006ff */
[----:B------:R-:W-:Y:S02]  /*72e0*/  CS2R R56, SRZ ;  /* 0x0000000000387805 */ /* 0x000fe4000001ff00 */
[----:B------:R-:W-:Y:S02]  /*72f0*/  @P0 LOP3.LUT R9, R9, 0x1, RZ, 0xc0, !PT ;  /* 0x0000000109090812 */ /* 0x000fe400078ec0ff */
[C---:B------:R-:W-:Y:S02]  /*7300*/  LEA.HI R5, R44.reuse, R44, RZ, 0x1 ;  /* 0x0000002c2c057211 */ /* 0x040fe400078f08ff */
[----:B------:R-:W-:Y:S02]  /*7310*/  ISETP.NE.U32.OR P1, PT, R9, 0x1, !P0 ;  /* 0x000000010900780c */ /* 0x000fe40004725470 */
[----:B------:R-:W-:Y:S01]  /*7320*/  PLOP3.LUT P5, PT, PT, PT, PT, 0x8, 0x80 ;  /* 0x000000000080781c */ /* 0x000fe20003fae170 */
[C---:B------:R-:W-:Y:S01]  /*7330*/  IMAD.SHL.U32 R3, R5.reuse, 0x20, RZ ;  /* 0x0000002005037824 */ /* 0x040fe200078e00ff */
[----:B------:R-:W-:Y:S04]  /*7340*/  LOP3.LUT R5, R5, 0xffe, RZ, 0xc0, !PT ;  /* 0x00000ffe05057812 */ /* 0x000fe800078ec0ff */
[----:B------:R-:W-:Y:S01]  /*7350*/  LOP3.LUT R3, R3, 0xffffffc0, RZ, 0xc0, !PT ;  /* 0xffffffc003037812 */ /* 0x000fe200078ec0ff */
[----:B------:R-:W-:Y:S04]  /*7360*/  IMAD.IADD R32, R44, 0x1, -R5 ;  /* 0x000000012c207824 */ /* 0x000fe800078e0a05 */
[----:B------:R-:W-:Y:S01]  /*7370*/  @P1 SHF.L.U32 R2, R106, 0x1f, RZ ;  /* 0x0000001f6a021819 */ /* 0x000fe200000006ff */
[----:B------:R-:W-:Y:S03]  /*7380*/  IMAD.IADD R3, R46, 0x1, R3 ;  /* 0x000000012e037824 */ /* 0x000fe600078e0203 */
[----:B------:R-:W1:Y:S01]  /*7390*/  @P1 SYNCS.PHASECHK.TRANS64.TRYWAIT P0, [UR43+0x360], R2 ;  /* 0x00036002ff0015a7 */ /* 0x000e62000800112b */
[----:B------:R-:W-:Y:S01]  /*73a0*/  IMAD R32, R32, 0x100000, R3 ;  /* 0x0010000020207824 */ /* 0x000fe200078e0203 */
[----:B------:R2:W4:Y:S01]  /*73b0*/  SYNCS.PHASECHK.TRANS64.TRYWAIT P4, [R92+URZ+0x3a0], R7 ;  /* 0x0003a0075c0075a7 */ /* 0x00052200080811ff */
[----:B-1----:R-:W-:Y:S01]  /*73c0*/  @P1 PLOP3.LUT P5, PT, P0, PT, PT, 0x8, 0x80 ;  /* 0x000000000080181c */ /* 0x002fe200007ae170 */
[----:B------:R-:W-:Y:S01]  /*73d0*/  @!UPT UIADD3 URZ, UPT, UPT, URZ, URZ, URZ ;  /* 0x000000fffffff290 */ /* 0x000fe2000fffe0ff */
[----:B--2---:R-:W-:Y:S11]  /*73e0*/  @!P1 BRA `(.L_x_136) ;  /* 0x0000000000809947 */ /* 0x004ff60003800000 */
[----:B------:R-:W-:Y:S01]  /*73f0*/  ISETP.NE.U32.AND P0, PT, RZ, UR38, PT ;  /* 0x00000026ff007c0c */ /* 0x000fe2000bf05070 */
[----:B------:R-:W-:Y:S01]  /*7400*/  BSSY B0, `(.L_x_137) ;  /* 0x0000012000007945 */ /* 0x000fe20003800000 */
[----:B------:R-:W-:Y:S02]  /*7410*/  FSETP.NEU.AND P2, PT, R49, RZ, PT ;  /* 0x000000ff3100720b */ /* 0x000fe40003f4d000 */
[----:B------:R-:W-:Y:S02]  /*7420*/  CS2R R58, SRZ ;  /* 0x00000000003a7805 */ /* 0x000fe4000001ff00 */
[----:B------:R-:W-:Y:S02]  /*7430*/  ISETP.NE.AND.EX P0, PT, RZ, UR39, PT, P0 ;  /* 0x00000027ff007c0c */ /* 0x000fe4000bf05300 */
[----:B------:R-:W-:Y:S02]  /*7440*/  CS2R R56, SRZ ;  /* 0x0000000000387805 */ /* 0x000fe4000001ff00 */
[----:B------:R-:W-:Y:S02]  /*7450*/  LOP3.LUT P1, RZ, R96, 0xff, RZ, 0xc0, !PT ;  /* 0x000000ff60ff7812 */ /* 0x000fe4000782c0ff */
[----:B------:R-:W-:Y:S02]  /*7460*/  CS2R R54, SRZ ;  /* 0x0000000000367805 */ /* 0x000fe4000001ff00 */
[----:B------:R-:W-:Y:S02]  /*7470*/  SEL R0, RZ, 0xffffffff, P2 ;  /* 0xffffffffff007807 */ /* 0x000fe40001000000 */
[----:B------:R-:W-:Y:S02]  /*7480*/  CS2R R52, SRZ ;  /* 0x0000000000347805 */ /* 0x000fe4000001ff00 */
[----:B------:R-:W-:Y:S04]  /*7490*/  SEL R3, RZ, 0xffffffff, P0 ;  /* 0xffffffffff037807 */ /* 0x000fe80000000000 */
[----:B------:R-:W-:Y:S04]  /*74a0*/  @P3 SEL R0, R3, R0, !P1 ;  /* 0x0000000003003207 */ /* 0x000fe80004800000 */
[----:B------:R-:W-:Y:S04]  /*74b0*/  LOP3.LUT R0, R0, 0x1, RZ, 0xc0, !PT ;  /* 0x0000000100007812 */ /* 0x000fe800078ec0ff */
[----:B------:R-:W-:Y:S01]  /*74c0*/  ISETP.NE.U32.AND P0, PT, R0, 0x1, PT ;  /* 0x000000010000780c */ /* 0x000fe20003f05070 */
[----:B------:R-:W-:Y:S01]  /*74d0*/  @!UPT UIADD3 URZ, UPT, UPT, URZ, URZ, URZ ;  /* 0x000000fffffff290 */ /* 0x000fe2000fffe0ff */
[----:B------:R-:W-:Y:S11]  /*74e0*/  @!P5 BRA `(.L_x_138) ;  /* 0x00000000000cd947 */ /* 0x000ff60003800000 */
[----:B------:R-:W-:Y:S04]  /*74f0*/  SHF.L.U32 R3, R106, 0x1f, RZ ;  /* 0x0000001f6a037819 */ /* 0x000fe800000006ff */
[----:B------:R-:W1:Y:S02]  /*7500*/  SYNCS.PHASECHK.TRANS64.TRYWAIT P1, [UR43+0x360], R3 ;  /* 0x00036003ff0075a7 */ /* 0x000e64000802112b */
[----:B-1----:R-:W-:Y:S05]  /*7510*/  @!P1 BRA `(.L_x_139) ;  /* 0x0000002800049947 */ /* 0x002fea0003800000 */
.L_x_138:
[----:B------:R-:W-:Y:S05]  /*7520*/  BSYNC B0 ;  /* 0x0000000000007941 */ /* 0x000fea0003800000 */
.L_x_137:
[----:B------:R2:W1:Y:S01]  /*7530*/  @P0 LDS.128 R56, [R103+UR43+0x600] ;  /* 0x0006002b67380984 */ /* 0x0004620008000c00 */
[----:B------:R-:W-:Y:S01]  /*7540*/  UIADD3 UR4, UPT, UPT, UR43, 0x368, URZ ;  /* 0x000003682b047890 */ /* 0x000fe2000fffe0ff */
[----:B------:R-:W-:Y:S02]  /*7550*/  LOP3.LUT R106, R106, 0x1, RZ, 0x3c, !PT ;  /* 0x000000016a6a7812 */ /* 0x000fe400078e3cff */
[----:B------:R2:W1:Y:S01]  /*7560*/  @P0 LDS.128 R52, [R102+0x10] ;  /* 0x0000100066340984 */ /* 0x0004620000000c00 */
[----:B------:R-:W-:Y:S01]  /*7570*/  UPRMT UR4, UR37, 0x654, UR4 ;  /* 0x0000065425047896 */ /* 0x000fe20008000004 */
[----:B------:R-:W-:Y:S01]  /*7580*/  @!PT LDS RZ, [RZ] ;  /* 0x00000000fffff984 */ /* 0x000fe20000000800 */
[----:B------:R-:W-:Y:S01]  /*7590*/  @!PT LDS RZ, [RZ] ;  /* 0x00000000fffff984 */ /* 0x000fe20000000800 */
[----:B------:R-:W-:Y:S01]  /*75a0*/  @!PT LDS RZ, [RZ] ;  /* 0x00000000fffff984 */ /* 0x000fe20000000800 */
[----:B------:R-:W-:Y:S01]  /*75b0*/  @!PT LDS RZ, [RZ] ;  /* 0x00000000fffff984 */ /* 0x000fe20000000800 */
[----:B------:R5:W-:Y:S06]  /*75c0*/  MEMBAR.ALL.CTA ;  /* 0x0000000000007992 */ /* 0x000bec0000008000 */
[----:B-----5:R-:W5:Y:S02]  /*75d0*/  FENCE.VIEW.ASYNC.S ;  /* 0x00000000000073c6 */ /* 0x020f640000000000 */
[----:B-----5:R-:W-:Y:S03]  /*75e0*/  SYNCS.ARRIVE.TRANS64.RED.A1T0 RZ, [UR4], RZ ;  /* 0x000000ffffff79a7 */ /* 0x020fe60008100404 */
.L_x_136:
[----:B------:R-:W-:Y:S05]  /*75f0*/  BSYNC B1 ;  /* 0x0000000000017941 */ /* 0x000fea0003800000 */
.L_x_135:
[----:B-1----:R-:W-:Y:S04]  /*7600*/  SHF.R.U32.HI R3, RZ, 0x15, R32 ;  /* 0x00000015ff037819 */ /* 0x002fe80000011620 */
[----:B------:R-:W-:Y:S01]  /*7610*/  LOP3.LUT P0, RZ, R3, 0x3, R104, 0x48, !PT ;  /* 0x0000000303ff7812 */ /* 0x000fe20007804868 */
[----:B------:R-:W-:Y:S01]  /*7620*/  @!UPT UIADD3 URZ, UPT, UPT, URZ, URZ, URZ ;  /* 0x000000fffffff290 */ /* 0x000fe2000fffe0ff */
[----:B----4-:R-:W-:Y:S11]  /*7630*/  @P4 BRA `(.L_x_140) ;  /* 0x0000000000084947 */ /* 0x010ff60003800000 */
[----:B------:R-:W1:Y:S02]  /*7640*/  SYNCS.PHASECHK.TRANS64.TRYWAIT P1, [R92+URZ+0x3a0], R7 ;  /* 0x0003a0075c0075a7 */ /* 0x000e6400080211ff */
[----:B-1----:R-:W-:Y:S05]  /*7650*/  @!P1 BRA `(.L_x_141) ;  /* 0x0000002400cc9947 */ /* 0x002fea0003800000 */
.L_x_140:
[----:B------:R-:W-:Y:S05]  /*7660*/  @!P0 BRA `(.L_x_142) ;  /* 0x0000000000408947 */ /* 0x000fea0003800000 */
[----:B------:R-:W4:Y:S01]  /*7670*/  LDCU.64 UR8, c[0x4][0x70] ;  /* 0x01000e00ff0877ac */ /* 0x000f220008000a00 */
[----:B------:R-:W-:Y:S01]  /*7680*/  MOV R3, 0x0 ;  /* 0x0000000000037802 */ /* 0x000fe20000000f00 */
[----:B------:R-:W-:Y:S02]  /*7690*/  HFMA2 R12, -RZ, RZ, 0, 5.9604644775390625e-08 ;  /* 0x00000001ff0c7431 */ /* 0x000fe400000001ff */
[----:B------:R-:W-:Y:S02]  /*76a0*/  IMAD.MOV.U32 R8, RZ, RZ, 0x192 ;  /* 0x00000192ff087424 */ /* 0x000fe400078e00ff */
[----:B------:R-:W-:Y:S01]  /*76b0*/  IMAD.MOV.U32 R13, RZ, RZ, RZ ;  /* 0x000000ffff0d7224 */ /* 0x000fe200078e00ff */
[----:B------:R-:W1:Y:S01]  /*76c0*/  LDCU.64 UR6, c[0x4][0x78] ;  /* 0x01000f00ff0677ac */ /* 0x000e620008000a00 */
[----:B------:R-:W2:Y:S01]  /*76d0*/  LDC.64 R2, c[0x4][R3] ;  /* 0x0100000003027b82 */ /* 0x000ea20000000a00 */
[----:B------:R-:W5:Y:S01]  /*76e0*/  LDCU.64 UR4, c[0x4][0x10] ;  /* 0x01000200ff0477ac */ /* 0x000f620008000a00 */
[----:B----4-:R-:W-:Y:S01]  /*76f0*/  MOV R5, UR9 ;  /* 0x0000000900057c02 */ /* 0x010fe20008000f00 */
[----:B------:R-:W-:Y:S01]  /*7700*/  IMAD.U32 R4, RZ, RZ, UR8 ;  /* 0x00000008ff047e24 */ /* 0x000fe2000f8e00ff */
[----:B-1----:R-:W-:Y:S01]  /*7710*/  MOV R7, UR7 ;  /* 0x0000000700077c02 */ /* 0x002fe20008000f00 */
[----:B------:R-:W-:Y:S01]  /*7720*/  IMAD.U32 R6, RZ, RZ, UR6 ;  /* 0x00000006ff067e24 */ /* 0x000fe2000f8e00ff */
[----:B-----5:R-:W-:Y:S01]  /*7730*/  MOV R11, UR5 ;  /* 0x00000005000b7c02 */ /* 0x020fe20008000f00 */
[----:B------:R-:W-:Y:S02]  /*7740*/  IMAD.U32 R10, RZ, RZ, UR4 ;  /* 0x00000004ff0a7e24 */ /* 0x000fe4000f8e00ff */
[----:B------:R-:W-:Y:S07]  /*7750*/  LEPC R20, `(.L_x_142) ;  /* 0x000000001014794e */ /* 0x000fee0000000000 */
[----:B--23--:R-:W-:Y:S05]  /*7760*/  CALL.ABS.NOINC R2 ;  /* 0x0000000002007343 */ /* 0x00cfea0003c00000 */
.L_x_142:
[----:B------:R-:W-:Y:S01]  /*7770*/  LOP3.LUT P0, RZ, R101, 0x60, RZ, 0xc0, !PT ;  /* 0x0000006065ff7812 */ /* 0x000fe2000780c0ff */
[----:B------:R-:W-:Y:S05]  /*7780*/  WARPSYNC.ALL ;  /* 0x0000000000007948 */ /* 0x000fea0003800000 */
[----:B------:R-:W-:Y:S01]  /*7790*/  R2UR UR4, R32 ;  /* 0x00000000200472ca */ /* 0x000fe200000e0000 */
[----:B------:R-:W-:Y:S01]  /*77a0*/  BSSY.RECONVERGENT B0, `(.L_x_143) ;  /* 0x00000a0000007945 */ /* 0x000fe20003800200 */
[-C--:B------:R-:W-:Y:S02]  /*77b0*/  F2FP.F16.E5M2.UNPACK_B R50, R56.reuse ;  /* 0x00000038ff32723e */ /* 0x080fe400020004ff */
[----:B------:R-:W-:Y:S02]  /*77c0*/  F2FP.F16.E5M2.UNPACK_B R63, R56.H1 ;  /* 0x00000038ff3f723e */ /* 0x000fe400030004ff */
[-C--:B------:R-:W-:Y:S01]  /*77d0*/  F2FP.F16.E5M2.UNPACK_B R56, R57.reuse ;  /* 0x00000039ff38723e */ /* 0x080fe200020004ff */
[--C-:B------:R-:W-:Y:S01]  /*77e0*/  HADD2.F32 R48, -RZ, R50.reuse.H0_H0 ;  /* 0x20000032ff307230 */ /* 0x100fe20000004100 */
[----:B------:R-:W-:Y:S01]  /*77f0*/  F2FP.F16.E5M2.UNPACK_B R57, R57.H1 ;  /* 0x00000039ff39723e */ /* 0x000fe200030004ff */
[----:B------:R-:W-:Y:S01]  /*7800*/  HADD2.F32 R50, -RZ, R50.H1_H1 ;  /* 0x30000032ff327230 */ /* 0x000fe20000004100 */
[-C--:B------:R-:W-:Y:S01]  /*7810*/  F2FP.F16.E5M2.UNPACK_B R66, R52.reuse ;  /* 0x00000034ff42723e */ /* 0x080fe200020004ff */
[--C-:B------:R-:W-:Y:S01]  /*7820*/  HADD2.F32 R51, -RZ, R63.reuse.H0_H0 ;  /* 0x2000003fff337230 */ /* 0x100fe20000004100 */
[----:B------:R-:W-:Y:S01]  /*7830*/  F2FP.F16.E5M2.UNPACK_B R68, R52.H1 ;  /* 0x00000034ff44723e */ /* 0x000fe200030004ff */
[----:B-1----:R-:W-:Y:S01]  /*7840*/  LDTM.16dp32bit_t0_t15.x32 R4, tmem[UR4] ;  /* 0x00000004000479ee */ /* 0x002fe20008a80000 */
[----:B------:R-:W3:Y:S01]  /*7850*/  LDTM.16dp32bit_t16_t31.x32 R4, tmem[UR4+0x20] ;  /* 0x00002004000479ee */ /* 0x000ee20008aa0000 */
[----:B------:R-:W-:Y:S01]  /*7860*/  NOP ;  /* 0x0000000000007918 */ /* 0x000fe20000000000 */
[----:B------:R-:W-:Y:S01]  /*7870*/  R2UR UR5, R92 ;  /* 0x000000005c0572ca */ /* 0x000fe200000e0000 */
[--C-:B------:R-:W-:Y:S01]  /*7880*/  HADD2.F32 R65, -RZ, R66.reuse.H0_H0 ;  /* 0x20000042ff417230 */ /* 0x100fe20000004100 */
[----:B------:R-:W-:Y:S01]  /*7890*/  F2FP.F16.E5M2.UNPACK_B R61, R58 ;  /* 0x0000003aff3d723e */ /* 0x000fe200020004ff */
[----:B------:R-:W-:Y:S01]  /*78a0*/  HADD2.F32 R67, -RZ, R66.H1_H1 ;  /* 0x30000042ff437230 */ /* 0x000fe20000004100 */
[-C--:B------:R-:W-:Y:S01]  /*78b0*/  F2FP.F16.E5M2.UNPACK_B R70, R53.reuse ;  /* 0x00000035ff46723e */ /* 0x080fe200020004ff */
[----:B------:R-:W-:Y:S01]  /*78c0*/  HADD2.F32 R52, -RZ, R63.H1_H1 ;  /* 0x3000003fff347230 */ /* 0x000fe20000004100 */
[----:B------:R-:W-:Y:S01]  /*78d0*/  F2FP.F16.E5M2.UNPACK_B R72, R53.H1 ;  /* 0x00000035ff48723e */ /* 0x000fe200030004ff */
[----:B------:R-:W-:Y:S01]  /*78e0*/  HADD2.F32 R53, -RZ, R56.H0_H0 ;  /* 0x20000038ff357230 */ /* 0x000fe20000004100 */
[-C--:B------:R-:W-:Y:S01]  /*78f0*/  F2FP.F16.E5M2.UNPACK_B R74, R54.reuse ;  /* 0x00000036ff4a723e */ /* 0x080fe200020004ff */
[----:B------:R-:W-:Y:S01]  /*7900*/  HADD2.F32 R69, -RZ, R70.H0_H0 ;  /* 0x20000046ff457230 */ /* 0x000fe20000004100 */
[----:B------:R-:W-:Y:S01]  /*7910*/  F2FP.F16.E5M2.UNPACK_B R76, R54.H1 ;  /* 0x00000036ff4c723e */ /* 0x000fe200030004ff */
[----:B------:R-:W-:Y:S01]  /*7920*/  HADD2.F32 R54, -RZ, R56.H1_H1 ;  /* 0x30000038ff367230 */ /* 0x000fe20000004100 */
[----:B------:R-:W-:Y:S01]  /*7930*/  F2FP.F16.E5M2.UNPACK_B R60, R58.H1 ;  /* 0x0000003aff3c723e */ /* 0x000fe200030004ff */
[----:B------:R-:W-:Y:S01]  /*7940*/  UIADD3 UR5, UPT, UPT, UR5, 0x3c0, URZ ;  /* 0x000003c005057890 */ /* 0x000fe2000fffe0ff */
[----:B------:R-:W-:Y:S01]  /*7950*/  HADD2.F32 R58, -RZ, R61.H1_H1 ;  /* 0x3000003dff3a7230 */ /* 0x000fe20000004100 */
[----:B------:R-:W-:Y:S01]  /*7960*/  F2FP.F16.E5M2.UNPACK_B R77, R55 ;  /* 0x00000037ff4d723e */ /* 0x000fe200020004ff */
[----:B------:R-:W-:Y:S01]  /*7970*/  HADD2.F32 R70, -RZ, R70.H1_H1 ;  /* 0x30000046ff467230 */ /* 0x000fe20000004100 */
[----:B------:R-:W-:Y:S01]  /*7980*/  UPRMT UR5, UR37, 0x654, UR5 ;  /* 0x0000065425057896 */ /* 0x000fe20008000005 */
[--C-:B------:R-:W-:Y:S01]  /*7990*/  HADD2.F32 R73, -RZ, R74.reuse.H0_H0 ;  /* 0x2000004aff497230 */ /* 0x100fe20000004100 */
[----:B------:R-:W-:Y:S01]  /*79a0*/  F2FP.F16.E5M2.UNPACK_B R62, R59 ;  /* 0x0000003bff3e723e */ /* 0x000fe200020004ff */
[----:B------:R-:W-:Y:S01]  /*79b0*/  HADD2.F32 R74, -RZ, R74.H1_H1 ;  /* 0x3000004aff4a7230 */ /* 0x000fe20000004100 */
[----:B------:R-:W-:Y:S01]  /*79c0*/  F2FP.F16.E5M2.UNPACK_B R78, R55.H1 ;  /* 0x00000037ff4e723e */ /* 0x000fe200030004ff */
[C---:B---3--:R-:W-:Y:S01]  /*79d0*/  FMUL R4, R47.reuse, R4 ;  /* 0x000000042f047220 */ /* 0x048fe20000400000 */
[C---:B------:R-:W-:Y:S01]  /*79e0*/  FMUL R5, R47.reuse, R5 ;  /* 0x000000052f057220 */ /* 0x040fe20000400000 */
[C---:B------:R-:W-:Y:S01]  /*79f0*/  FMUL R8, R47.reuse, R8 ;  /* 0x000000082f087220 */ /* 0x040fe20000400000 */
[----:B------:R-:W-:Y:S01]  /*7a00*/  FMUL R9, R47, R9 ;  /* 0x000000092f097220 */ /* 0x000fe20000400000 */
[----:B------:R-:W-:Y:S01]  /*7a10*/  SYNCS.ARRIVE.TRANS64.RED.A1T0 RZ, [UR5], RZ ;  /* 0x000000ffffff79a7 */ /* 0x000fe20008100405 */
[C---:B------:R-:W-:Y:S01]  /*7a20*/  FFMA R4, R49.reuse, R48, R4 ;  /* 0x0000003031047223 */ /* 0x040fe20000000004 */
[----:B------:R-:W-:Y:S01]  /*7a30*/  FFMA R5, R49, R50, R5 ;  /* 0x0000003231057223 */ /* 0x000fe20000000005 */
[C---:B------:R-:W-:Y:S01]  /*7a40*/  FMUL R12, R47.reuse, R12 ;  /* 0x0000000c2f0c7220 */ /* 0x040fe20000400000 */
        /* <DEDUP_REMOVED lines=9> */
[----:B------:R-:W-:Y:S02]  /*7ae0*/  HADD2.F32 R48, -RZ, R77.H1_H1 ;  /* 0x3000004dff307230 */ /* 0x000fe40000004100 */
[C---:B------:R-:W-:Y:S01]  /*7af0*/  FMUL R28, R47.reuse, R32 ;  /* 0x000000202f1c7220 */ /* 0x040fe20000400000 */
[C---:B------:R-:W-:Y:S01]  /*7b00*/  FMUL R29, R47.reuse, R33 ;  /* 0x000000212f1d7220 */ /* 0x040fe20000400000 */
[C---:B------:R-:W-:Y:S01]  /*7b10*/  FMUL R6, R47.reuse, R6 ;  /* 0x000000062f067220 */ /* 0x040fe20000400000 */
[C---:B------:R-:W-:Y:S01]  /*7b20*/  FMUL R7, R47.reuse, R7 ;  /* 0x000000072f077220 */ /* 0x040fe20000400000 */
[--C-:B------:R-:W-:Y:S02]  /*7b30*/  HADD2.F32 R55, -RZ, R57.reuse.H0_H0 ;  /* 0x20000039ff377230 */ /* 0x100fe40000004100 */
[----:B------:R-:W-:Y:S01]  /*7b40*/  FMUL R10, R47, R10 ;  /* 0x0000000a2f0a7220 */ /* 0x000fe20000400000 */
[C---:B------:R-:W-:Y:S01]  /*7b50*/  FFMA R6, R49.reuse, R51, R6 ;  /* 0x0000003331067223 */ /* 0x040fe20000000006 */
[----:B------:R-:W-:Y:S02]  /*7b60*/  HADD2.F32 R56, -RZ, R57.H1_H1 ;  /* 0x30000039ff387230 */ /* 0x000fe40000004100 */
[C---:B------:R-:W-:Y:S01]  /*7b70*/  FFMA R7, R49.reuse, R52, R7 ;  /* 0x0000003431077223 */ /* 0x040fe20000000007 */
[C---:B------:R-:W-:Y:S01]  /*7b80*/  FFMA R8, R49.reuse, R53, R8 ;  /* 0x0000003531087223 */ /* 0x040fe20000000008 */
[C---:B------:R-:W-:Y:S01]  /*7b90*/  FFMA R9, R49.reuse, R54, R9 ;  /* 0x0000003631097223 */ /* 0x040fe20000000009 */
[----:B------:R-:W-:Y:S02]  /*7ba0*/  HADD2.F32 R57, -RZ, R61.H0_H0 ;  /* 0x2000003dff397230 */ /* 0x000fe40000004100 */
[----:B------:R-:W-:Y:S01]  /*7bb0*/  FFMA R10, R49, R55, R10 ;  /* 0x00000037310a7223 */ /* 0x000fe2000000000a */
[----:B------:R-:W-:Y:S01]  /*7bc0*/  F2FP.SATFINITE.E5M2.F32.PACK_AB_MERGE_C R92, R7, R6, RZ ;  /* 0x00000006075c723e */ /* 0x000fe200048060ff */
[----:B------:R-:W-:Y:S02]  /*7bd0*/  HADD2.F32 R61, -RZ, R62.H0_H0 ;  /* 0x2000003eff3d7230 */ /* 0x000fe40000004100 */
[----:B------:R-:W-:Y:S01]  /*7be0*/  FMUL R11, R47, R11 ;  /* 0x0000000b2f0b7220 */ /* 0x000fe20000400000 */
[----:B------:R-:W-:Y:S01]  /*7bf0*/  F2FP.F16.E5M2.UNPACK_B R64, R59.H1 ;  /* 0x0000003bff40723e */ /* 0x000fe200030004ff */
[----:B------:R-:W-:Y:S01]  /*7c00*/  HADD2.F32 R59, -RZ, R60.H0_H0 ;  /* 0x2000003cff3b7230 */ /* 0x000fe20000004100 */
[----:B------:R-:W-:Y:S01]  /*7c10*/  F2FP.SATFINITE.E5M2.F32.PACK_AB_MERGE_C R92, R5, R4, R92 ;  /* 0x00000004055c723e */ /* 0x000fe2000480605c */
[C---:B------:R-:W-:Y:S01]  /*7c20*/  FFMA R11, R49.reuse, R56, R11 ;  /* 0x00000038310b7223 */ /* 0x040fe2000000000b */
[C---:B------:R-:W-:Y:S01]  /*7c30*/  FFMA R12, R49.reuse, R57, R12 ;  /* 0x00000039310c7223 */ /* 0x040fe2000000000c */
[----:B------:R-:W-:Y:S01]  /*7c40*/  FFMA R13, R49, R58, R13 ;  /* 0x0000003a310d7223 */ /* 0x000fe2000000000d */
[----:B------:R-:W-:Y:S02]  /*7c50*/  HADD2.F32 R62, -RZ, R62.H1_H1 ;  /* 0x3000003eff3e7230 */ /* 0x000fe40000004100 */
[----:B------:R-:W-:Y:S01]  /*7c60*/  FMUL R14, R47, R14 ;  /* 0x0000000e2f0e7220 */ /* 0x000fe20000400000 */
[----:B------:R-:W-:Y:S01]  /*7c70*/  HADD2.F32 R60, -RZ, R60.H1_H1 ;  /* 0x3000003cff3c7230 */ /* 0x000fe20000004100 */
[----:B------:R-:W-:Y:S01]  /*7c80*/  F2FP.SATFINITE.E5M2.F32.PACK_AB_MERGE_C R93, R11, R10, RZ ;  /* 0x0000000a0b5d723e */ /* 0x000fe200048060ff */
[----:B------:R-:W-:Y:S02]  /*7c90*/  HADD2.F32 R51, -RZ, R77.H0_H0 ;  /* 0x2000004dff337230 */ /* 0x000fe40000004100 */
[----:B------:R-:W-:Y:S01]  /*7ca0*/  FFMA R14, R49, R59, R14 ;  /* 0x0000003b310e7223 */ /* 0x000fe2000000000e */
[----:B------:R-:W-:Y:S01]  /*7cb0*/  FMUL R15, R47, R15 ;  /* 0x0000000f2f0f7220 */ /* 0x000fe20000400000 */
[--C-:B------:R-:W-:Y:S01]  /*7cc0*/  HADD2.F32 R63, -RZ, R64.reuse.H0_H0 ;  /* 0x20000040ff3f7230 */ /* 0x100fe20000004100 */
[----:B------:R-:W-:Y:S01]  /*7cd0*/  F2FP.SATFINITE.E5M2.F32.PACK_AB_MERGE_C R93, R9, R8, R93 ;  /* 0x00000008095d723e */ /* 0x000fe2000480605d */
[----:B------:R-:W-:Y:S02]  /*7ce0*/  HADD2.F32 R64, -RZ, R64.H1_H1 ;  /* 0x30000040ff407230 */ /* 0x000fe40000004100 */
[C---:B------:R-:W-:Y:S01]  /*7cf0*/  FFMA R15, R49.reuse, R60, R15 ;  /* 0x0000003c310f7223 */ /* 0x040fe2000000000f */
[C---:B------:R-:W-:Y:S01]  /*7d00*/  FFMA R16, R49.reuse, R61, R16 ;  /* 0x0000003d31107223 */ /* 0x040fe20000000010 */
[----:B------:R-:W-:Y:S01]  /*7d10*/  FFMA R17, R49, R62, R17 ;  /* 0x0000003e31117223 */ /* 0x000fe20000000011 */
[C---:B------:R-:W-:Y:S01]  /*7d20*/  FMUL R18, R47.reuse, R18 ;  /* 0x000000122f127220 */ /* 0x040fe20000400000 */
[C---:B------:R-:W-:Y:S01]  /*7d30*/  FMUL R19, R47.reuse, R19 ;  /* 0x000000132f137220 */ /* 0x040fe20000400000 */
[--C-:B------:R-:W-:Y:S02]  /*7d40*/  HADD2.F32 R66, -RZ, R68.reuse.H0_H0 ;  /* 0x20000044ff427230 */ /* 0x100fe40000004100 */
[----:B------:R-:W-:Y:S01]  /*7d50*/  FMUL R3, R47, R22 ;  /* 0x000000162f037220 */ /* 0x000fe20000400000 */
[C---:B------:R-:W-:Y:S01]  /*7d60*/  FFMA R18, R49.reuse, R63, R18 ;  /* 0x0000003f31127223 */ /* 0x040fe20000000012 */
[----:B------:R-:W-:Y:S02]  /*7d70*/  HADD2.F32 R68, -RZ, R68.H1_H1 ;  /* 0x30000044ff447230 */ /* 0x000fe40000004100 */
[----:B------:R-:W-:Y:S01]  /*7d80*/  FFMA R19, R49, R64, R19 ;  /* 0x0000004031137223 */ /* 0x000fe20000000013 */
[----:B------:R-:W-:Y:S01]  /*7d90*/  FMUL R23, R47, R23 ;  /* 0x000000172f177220 */ /* 0x000fe20000400000 */
[C---:B------:R-:W-:Y:S01]  /*7da0*/  FFMA R0, R49.reuse, R65, R0 ;  /* 0x0000004131007223 */ /* 0x040fe20000000000 */
[C---:B------:R-:W-:Y:S01]  /*7db0*/  FFMA R2, R49.reuse, R67, R2 ;  /* 0x0000004331027223 */ /* 0x040fe20000000002 */
[--C-:B------:R-:W-:Y:S02]  /*7dc0*/  HADD2.F32 R71, -RZ, R72.reuse.H0_H0 ;  /* 0x20000048ff477230 */ /* 0x100fe40000004100 */
[----:B------:R-:W-:Y:S01]  /*7dd0*/  FFMA R3, R49, R66, R3 ;  /* 0x0000004231037223 */ /* 0x000fe20000000003 */
[----:B------:R-:W-:Y:S02]  /*7de0*/  HADD2.F32 R72, -RZ, R72.H1_H1 ;  /* 0x30000048ff487230 */ /* 0x000fe40000004100 */
[----:B------:R-:W-:Y:S01]  /*7df0*/  FMUL R22, R47, R26 ;  /* 0x0000001a2f167220 */ /* 0x000fe20000400000 */
        /* <DEDUP_REMOVED lines=18> */
[----:B------:R-:W-:Y:S01]  /*7f20*/  F2FP.SATFINITE.E5M2.F32.PACK_AB_MERGE_C R94, R15, R14, RZ ;  /* 0x0000000e0f5e723e */ /* 0x000fe200048060ff */
[----:B------:R-:W-:Y:S01]  /*7f30*/  FFMA R28, R49, R51, R28 ;  /* 0x00000033311c7223 */ /* 0x000fe2000000001c */
[----:B------:R-:W-:Y:S01]  /*7f40*/  F2FP.SATFINITE.E5M2.F32.PACK_AB_MERGE_C R95, R19, R18, RZ ;  /* 0x00000012135f723e */ /* 0x000fe200048060ff */
[C---:B------:R-:W-:Y:S01]  /*7f50*/  FFMA R29, R49.reuse, R48, R29 ;  /* 0x00000030311d7223 */ /* 0x040fe2000000001d */
[C---:B------:R-:W-:Y:S01]  /*7f60*/  FFMA R30, R49.reuse, R77, R30 ;  /* 0x0000004d311e7223 */ /* 0x040fe2000000001e */
[----:B------:R-:W-:Y:S01]  /*7f70*/  FFMA R35, R49, R50, R35 ;  /* 0x0000003231237223 */ /* 0x000fe20000000023 */
[----:B------:R-:W-:Y:S02]  /*7f80*/  F2FP.SATFINITE.E5M2.F32.PACK_AB_MERGE_C R94, R13, R12, R94 ;  /* 0x0000000c0d5e723e */ /* 0x000fe4000480605e */
[----:B------:R-:W-:Y:S02]  /*7f90*/  F2FP.SATFINITE.E5M2.F32.PACK_AB_MERGE_C R95, R17, R16, R95 ;  /* 0x00000010115f723e */ /* 0x000fe4000480605f */
[----:B------:R-:W-:Y:S02]  /*7fa0*/  F2FP.SATFINITE.E5M2.F32.PACK_AB_MERGE_C R113, R23, R3, RZ ;  /* 0x000000031771723e */ /* 0x000fe400048060ff */
[----:B------:R-:W-:Y:S01]  /*7fb0*/  F2FP.SATFINITE.E5M2.F32.PACK_AB_MERGE_C R114, R27, R22, RZ ;  /* 0x000000161b72723e */ /* 0x000fe200048060ff */
[----:B------:R1:W-:Y:S01]  /*7fc0*/  STS.128 [R103+UR43+0x1600], R92 ;  /* 0x0016005c67007988 */ /* 0x0003e20008000c2b */
[----:B------:R-:W-:Y:S02]  /*7fd0*/  F2FP.SATFINITE.E5M2.F32.PACK_AB_MERGE_C R116, R31, R26, RZ ;  /* 0x0000001a1f74723e */ /* 0x000fe400048060ff */
[----:B------:R-:W-:Y:S02]  /*7fe0*/  F2FP.SATFINITE.E5M2.F32.PACK_AB_MERGE_C R117, R35, R30, RZ ;  /* 0x0000001e2375723e */ /* 0x000fe400048060ff */
[----:B------:R-:W-:Y:S02]  /*7ff0*/  F2FP.SATFINITE.E5M2.F32.PACK_AB_MERGE_C R112, R2, R0, R113 ;  /* 0x000000000270723e */ /* 0x000fe40004806071 */
[----:B------:R-:W-:Y:S02]  /*8000*/  F2FP.SATFINITE.E5M2.F32.PACK_AB_MERGE_C R113, R21, R20, R114 ;  /* 0x000000141571723e */ /* 0x000fe40004806072 */
[----:B------:R-:W-:Y:S02]  /*8010*/  F2FP.SATFINITE.E5M2.F32.PACK_AB_MERGE_C R114, R25, R24, R116 ;  /* 0x000000181972723e */ /* 0x000fe40004806074 */
[----:B------:R-:W-:Y:S02]  /*8020*/  F2FP.SATFINITE.E5M2.F32.PACK_AB_MERGE_C R115, R29, R28, R117 ;  /* 0x0000001c1d73723e */ /* 0x000fe40004806075 */
[----:B------:R-:W-:Y:S03]  /*8030*/  IADD3 R116, PT, PT, R44, 0x1, RZ ;  /* 0x000000012c747810 */ /* 0x000fe60007ffe0ff */
[----:B------:R1:W-:Y:S01]  /*8040*/  STS.128 [R102+0x1010], R112 ;  /* 0x0010107066007388 */ /* 0x0003e20000000c00 */
[----:B------:R-:W-:Y:S01]  /*8050*/  @!PT LDS RZ, [RZ] ;  /* 0x00000000fffff984 */ /* 0x000fe20000000800 */
[----:B------:R-:W-:Y:S01]  /*8060*/  @!PT LDS RZ, [RZ] ;  /* 0x00000000fffff984 */ /* 0x000fe20000000800 */
[----:B------:R-:W-:Y:S01]  /*8070*/  @!PT LDS RZ, [RZ] ;  /* 0x00000000fffff984 */ /* 0x000fe20000000800 */
[----:B------:R-:W-:Y:S01]  /*8080*/  @!PT LDS RZ, [RZ] ;  /* 0x00000000fffff984 */ /* 0x000fe20000000800 */
[----:B------:R3:W-:Y:S07]  /*8090*/  MEMBAR.ALL.CTA ;  /* 0x0000000000007992 */ /* 0x0007ee0000008000 */
[----:B---3--:R-:W3:Y:S02]  /*80a0*/  FENCE.VIEW.ASYNC.S ;  /* 0x00000000000073c6 */ /* 0x008ee40000000000 */
[----:B---3--:R-:W-:Y:S06]  /*80b0*/  BAR.SYNC.DEFER_BLOCKING 0x1, 0x80 ;  /* 0x0042000000007b1d */ /* 0x008fec0000010000 */
[----:B------:R-:W-:Y:S05]  /*80c0*/  @P0 BRA `(.L_x_144) ;  /* 0x0000000000340947 */ /* 0x000fea0003800000 */
[----:B------:R-:W-:Y:S01]  /*80d0*/  UIADD3 UR12, UPT, UPT, UR43, 0x1600, URZ ;  /* 0x000016002b0c7890 */ /* 0x000fe2000fffe0ff */
[----:B------:R-:W-:Y:S01]  /*80e0*/  R2UR UR9, R91 ;  /* 0x000000005b0972ca */ /* 0x000fe200000e0000 */
[----:B------:R-:W-:Y:S01]  /*80f0*/  UIADD3 UR10, UP0, UPT, UR46, 0x680, URZ ;  /* 0x000006802e0a7890 */ /* 0x000fe2000ff1e0ff */
[----:B------:R-:W-:Y:S01]  /*8100*/  R2UR UR8, R97 ;  /* 0x00000000610872ca */ /* 0x000fe200000e0000 */
[----:B------:R-:W-:Y:S02]  /*8110*/  UMOV UR7, UR36 ;  /* 0x0000002400077c82 */ /* 0x000fe40008000000 */
[----:B------:R-:W-:Y:S01]  /*8120*/  IMAD.U32 R109, RZ, RZ, UR12 ;  /* 0x0000000cff6d7e24 */ /* 0x000fe2000f8e00ff */
[----:B------:R-:W-:Y:S04]  /*8130*/  UIADD3.X UR11, UPT, UPT, URZ, UR47, URZ, UP0, !UPT ;  /* 0x0000002fff0b7290 */ /* 0x000fe800087fe4ff */
[----:B------:R-:W-:Y:S03]  /*8140*/  R2UR UR4, R109 ;  /* 0x000000006d0472ca */ /* 0x000fe600000e0000 */
[----:B------:R-:W-:Y:S02]  /*8150*/  USHF.L.U32 UR5, UR9, 0x6, URZ ;  /* 0x0000000609057899 */ /* 0x000fe400080006ff */
[----:B------:R-:W-:Y:S09]  /*8160*/  USHF.L.U32 UR6, UR8, 0x6, URZ ;  /* 0x0000000608067899 */ /* 0x000ff200080006ff */
[----:B------:R3:W-:Y:S01]  /*8170*/  UTMASTG.3D [UR4], [UR10] ;  /* 0x000000040a0073b5 */ /* 0x0007e20008010000 */
[----:B------:R0:W-:Y:S01]  /*8180*/  UTMACMDFLUSH ;  /* 0x00000000000079b7 */ /* 0x0001e20000000000 */
[----:B---3--:R-:W-:Y:S04]  /*8190*/  DEPBAR.LE SB0, 0x0 ;  /* 0x000080000000791a */ /* 0x008fe80000000000 */
.L_x_144:
[----:B------:R-:W-:Y:S05]  /*81a0*/  BSYNC.RECONVERGENT B0 ;  /* 0x0000000000007941 */ /* 0x000fea0003800200 */
.L_x_143:
[----:B------:R-:W-:Y:S01]  /*81b0*/  BAR.SYNC.DEFER_BLOCKING 0x1, 0x80 ;  /* 0x0042000000007b1d */ /* 0x000fe20000010000 */
[----:B------:R-:W-:Y:S01]  /*81c0*/  ISETP.NE.AND P2, PT, R110, RZ, PT ;  /* 0x000000ff6e00720c */ /* 0x000fe20003f45270 */
[----:B------:R-:W-:Y:S01]  /*81d0*/  IMAD.IADD R91, R43, 0x1, R79 ;  /* 0x000000012b5b7824 */ /* 0x000fe200078e024f */
[----:B------:R-:W-:Y:S01]  /*81e0*/  ISETP.NE.AND P0, PT, R111, 0x2, PT ;  /* 0x000000026f00780c */ /* 0x000fe20003f05270 */
[----:B------:R-:W-:Y:S01]  /*81f0*/  IMAD.IADD R97, R45, 0x1, R90 ;  /* 0x000000012d617824 */ /* 0x000fe200078e025a */
[----:B------:R-:W-:Y:S02]  /*8200*/  ISETP.NE.AND P1, PT, R116, 0x4, PT ;  /* 0x000000047400780c */ /* 0x000fe40003f25270 */
[----:B------:R-:W-:Y:S02]  /*8210*/  SEL R0, RZ, 0x1, P0 ;  /* 0x00000001ff007807 */ /* 0x000fe40000000000 */
[----:B------:R-:W-:Y:S02]  /*8220*/  SEL R3, RZ, 0x1, P1 ;  /* 0x00000001ff037807 */ /* 0x000fe40000800000 */
[----:B------:R-:W-:Y:S02]  /*8230*/  LOP3.LUT R107, R107, R0, RZ, 0x3c, !PT ;  /* 0x000000006b6b7212 */ /* 0x000fe400078e3cff */
[----:B------:R-:W-:Y:S02]  /*8240*/  LOP3.LUT R108, R108, R3, RZ, 0x3c, !PT ;  /* 0x000000036c6c7212 */ /* 0x000fe400078e3cff */
[----:B------:R-:W-:Y:S02]  /*8250*/  @P2 R2UR UR36, R105 ;  /* 0x00000000692422ca */ /* 0x000fe400000e0000 */
[----:B------:R-:W-:Y:S02]  /*8260*/  SEL R111, R111, RZ, P0 ;  /* 0x000000ff6f6f7207 */ /* 0x000fe40000000000 */
[----:B------:R-:W-:Y:S01]  /*8270*/  SEL R44, R116, RZ, P1 ;  /* 0x000000ff742c7207 */ /* 0x000fe20000800000 */
[----:B------:R-:W-:Y:S10]  /*8280*/  @P2 BRA `(.L_x_145) ;  /* 0xffffffe400842947 */ /* 0x000ff4000383ffff */
[----:B------:R-:W-:Y:S05]  /*8290*/  EXIT ;  /* 0x000000000000794d */ /* 0x000fea0003800000 */
.L_x_20:
[----:B--2---:R2:W1:Y:S02]  /*82a0*/  SYNCS.PHASECHK.TRANS64.TRYWAIT P0, [R3+URZ+0x3f0], R2 ;  /* 0x0003f002030075a7 */ /* 0x00446400080011ff */
[----:B-1----:R-:W-:Y:S05]  /*82b0*/  @!P0 NANOSLEEP.SYNCS 0x989680 ;  /* 0x009896800000895d */ /* 0x002fea0003900000 */
[----:B------:R-:W1:Y:S02]  /*82c0*/  @!P0 SYNCS.PHASECHK.TRANS64 P0, [R3+URZ+0x3f0], R2 ;  /* 0x0003f002030085a7 */ /* 0x000e6400080010ff */
[----:B-1----:R-:W-:Y:S05]  /*82d0*/  @!P0 BRA `(.L_x_20) ;  /* 0xfffffffc00f08947 */ /* 0x002fea000383ffff */
[----:B------:R-:W-:Y:S05]  /*82e0*/  BRA `(.L_x_146) ;  /* 0xffffff9800407947 */ /* 0x000fea000383ffff */
.L_x_23:
[----:B-1----:R-:W-:-:S07]  /*82f0*/  MOV R2, UR33 ;  /* 0x0000002100027c02 */ /* 0x002fce0008000f00 */
.L_x_147:
[----:B-1----:R1:W2:Y:S02]  /*8300*/  SYNCS.PHASECHK.TRANS64.TRYWAIT P0, [R2+URZ+0x1b0], R5 ;  /* 0x0001b005020075a7 */ /* 0x0022a400080011ff */
[----:B--2---:R-:W-:Y:S05]  /*8310*/  @!P0 NANOSLEEP.SYNCS 0x989680 ;  /* 0x009896800000895d */ /* 0x004fea0003900000 */
[----:B------:R-:W2:Y:S02]  /*8320*/  @!P0 SYNCS.PHASECHK.TRANS64 P0, [R2+URZ+0x1b0], R5 ;  /* 0x0001b005020085a7 */ /* 0x000ea400080010ff */
[----:B--2---:R-:W-:Y:S05]  /*8330*/  @!P0 BRA `(.L_x_147) ;  /* 0xfffffffc00f08947 */ /* 0x004fea000383ffff */
[----:B------:R-:W-:Y:S05]  /*8340*/  BRA `(.L_x_22) ;  /* 0xffffff9800907947 */ /* 0x000fea000383ffff */
.L_x_29:
[----:B-1----:R-:W-:-:S07]  /*8350*/  MOV R2, UR17 ;  /* 0x0000001100027c02 */ /* 0x002fce0008000f00 */
.L_x_148:
[----:B-1----:R1:W2:Y:S02]  /*8360*/  SYNCS.PHASECHK.TRANS64.TRYWAIT P0, [R2+URZ+0x1b0], R5 ;  /* 0x0001b005020075a7 */ /* 0x0022a400080011ff */
[----:B--2---:R-:W-:Y:S05]  /*8370*/  @!P0 NANOSLEEP.SYNCS 0x989680 ;  /* 0x009896800000895d */ /* 0x004fea0003900000 */
[----:B------:R-:W2:Y:S02]  /*8380*/  @!P0 SYNCS.PHASECHK.TRANS64 P0, [R2+URZ+0x1b0], R5 ;  /* 0x0001b005020085a7 */ /* 0x000ea400080010ff */
[----:B--2---:R-:W-:Y:S05]  /*8390*/  @!P0 BRA `(.L_x_148) ;  /* 0xfffffffc00f08947 */ /* 0x004fea000383ffff */
[----:B------:R-:W-:Y:S05]  /*83a0*/  BRA `(.L_x_28) ;  /* 0xffffff9c00347947 */ /* 0x000fea000383ffff */
.L_x_33:
[----:B-1----:R1:W2:Y:S02]  /*83b0*/  SYNCS.PHASECHK.TRANS64.TRYWAIT P0, [R2+URZ+0x380], R3 ;  /* 0x00038003020075a7 */ /* 0x0022a400080011ff */
[----:B--2---:R-:W-:Y:S05]  /*83c0*/  @!P0 NANOSLEEP.SYNCS 0x989680 ;  /* 0x009896800000895d */ /* 0x004fea0003900000 */
[----:B------:R-:W2:Y:S02]  /*83d0*/  @!P0 SYNCS.PHASECHK.TRANS64 P0, [R2+URZ+0x380], R3 ;  /* 0x00038003020085a7 */ /* 0x000ea400080010ff */
[----:B--2---:R-:W-:Y:S05]  /*83e0*/  @!P0 BRA `(.L_x_33) ;  /* 0xfffffffc00f08947 */ /* 0x004fea000383ffff */
[----:B------:R-:W-:Y:S05]  /*83f0*/  BRA `(.L_x_149) ;  /* 0xffffff9c00c07947 */ /* 0x000fea000383ffff */
.L_x_37:
[----:B----4-:R-:W-:-:S07]  /*8400*/  MOV R0, UR5 ;  /* 0x0000000500007c02 */ /* 0x010fce0008000f00 */
.L_x_150:
[----:B-1----:R1:W2:Y:S02]  /*8410*/  SYNCS.PHASECHK.TRANS64.TRYWAIT P0, [R0+URZ], R3 ;  /* 0x00000003000075a7 */ /* 0x0022a400080011ff */
[----:B--2---:R-:W-:Y:S05]  /*8420*/  @!P0 NANOSLEEP.SYNCS 0x989680 ;  /* 0x009896800000895d */ /* 0x004fea0003900000 */
[----:B------:R-:W2:Y:S02]  /*8430*/  @!P0 SYNCS.PHASECHK.TRANS64 P0, [R0+URZ], R3 ;  /* 0x00000003000085a7 */ /* 0x000ea400080010ff */
[----:B--2---:R-:W-:Y:S05]  /*8440*/  @!P0 BRA `(.L_x_150) ;  /* 0xfffffffc00f08947 */ /* 0x004fea000383ffff */
[----:B------:R-:W-:Y:S05]  /*8450*/  BRA `(.L_x_151) ;  /* 0xffffffa400307947 */ /* 0x000fea000383ffff */
.L_x_38:
[----:B----4-:R-:W-:-:S07]  /*8460*/  MOV R0, UR5 ;  /* 0x0000000500007c02 */ /* 0x010fce0008000f00 */
.L_x_152:
[----:B-1----:R1:W2:Y:S02]  /*8470*/  SYNCS.PHASECHK.TRANS64.TRYWAIT P0, [R0+URZ], R3 ;  /* 0x00000003000075a7 */ /* 0x0022a400080011ff */
[----:B--2---:R-:W-:Y:S05]  /*8480*/  @!P0 NANOSLEEP.SYNCS 0x989680 ;  /* 0x009896800000895d */ /* 0x004fea0003900000 */
[----:B------:R-:W2:Y:S02]  /*8490*/  @!P0 SYNCS.PHASECHK.TRANS64 P0, [R0+URZ], R3 ;  /* 0x00000003000085a7 */ /* 0x000ea400080010ff */
[----:B--2---:R-:W-:Y:S05]  /*84a0*/  @!P0 BRA `(.L_x_152) ;  /* 0xfffffffc00f08947 */ /* 0x004fea000383ffff */
[----:B------:R-:W-:Y:S05]  /*84b0*/  BRA `(.L_x_153) ;  /* 0xffffffa4003c7947 */ /* 0x000fea000383ffff */
.L_x_39:
[----:B----4-:R-:W-:-:S07]  /*84c0*/  MOV R0, UR5 ;  /* 0x0000000500007c02 */ /* 0x010fce0008000f00 */
.L_x_154:
[----:B-1----:R1:W2:Y:S02]  /*84d0*/  SYNCS.PHASECHK.TRANS64.TRYWAIT P0, [R0+URZ], R3 ;  /* 0x00000003000075a7 */ /* 0x0022a400080011ff */
[----:B--2---:R-:W-:Y:S05]  /*84e0*/  @!P0 NANOSLEEP.SYNCS 0x989680 ;  /* 0x009896800000895d */ /* 0x004fea0003900000 */
[----:B------:R-:W2:Y:S02]  /*84f0*/  @!P0 SYNCS.PHASECHK.TRANS64 P0, [R0+URZ], R3 ;  /* 0x00000003000085a7 */ /* 0x000ea400080010ff */
[----:B--2---:R-:W-:Y:S05]  /*8500*/  @!P0 BRA `(.L_x_154) ;  /* 0xfffffffc00f08947 */ /* 0x004fea000383ffff */
[----:B------:R-:W-:Y:S05]  /*8510*/  BRA `(.L_x_155) ;  /* 0xffffffa400487947 */ /* 0x000fea000383ffff */
.L_x_40:
[----:B----4-:R-:W-:-:S07]  /*8520*/  MOV R0, UR5 ;  /* 0x0000000500007c02 */ /* 0x010fce0008000f00 */
.L_x_156:
[----:B-1----:R1:W2:Y:S02]  /*8530*/  SYNCS.PHASECHK.TRANS64.TRYWAIT P0, [R0+URZ], R3 ;  /* 0x00000003000075a7 */ /* 0x0022a400080011ff */
[----:B--2---:R-:W-:Y:S05]  /*8540*/  @!P0 NANOSLEEP.SYNCS 0x989680 ;  /* 0x009896800000895d */ /* 0x004fea0003900000 */
[----:B------:R-:W2:Y:S02]  /*8550*/  @!P0 SYNCS.PHASECHK.TRANS64 P0, [R0+URZ], R3 ;  /* 0x00000003000085a7 */ /* 0x000ea400080010ff */
[----:B--2---:R-:W-:Y:S05]  /*8560*/  @!P0 BRA `(.L_x_156) ;  /* 0xfffffffc00f08947 */ /* 0x004fea000383ffff */
[----:B------:R-:W-:Y:S05]  /*8570*/  BRA `(.L_x_157) ;  /* 0xffffffa400547947 */ /* 0x000fea000383ffff */
.L_x_41:
[----:B----4-:R-:W-:-:S07]  /*8580*/  MOV R0, UR5 ;  /* 0x0000000500007c02 */ /* 0x010fce0008000f00 */
.L_x_158:
[----:B-1----:R1:W2:Y:S02]  /*8590*/  SYNCS.PHASECHK.TRANS64.TRYWAIT P0, [R0+URZ], R3 ;  /* 0x00000003000075a7 */ /* 0x0022a400080011ff */
[----:B--2---:R-:W-:Y:S05]  /*85a0*/  @!P0 NANOSLEEP.SYNCS 0x989680 ;  /* 0x009896800000895d */ /* 0x004fea0003900000 */
[----:B------:R-:W2:Y:S02]  /*85b0*/  @!P0 SYNCS.PHASECHK.TRANS64 P0, [R0+URZ], R3 ;  /* 0x00000003000085a7 */ /* 0x000ea400080010ff */
[----:B--2---:R-:W-:Y:S05]  /*85c0*/  @!P0 BRA `(.L_x_158) ;  /* 0xfffffffc00f08947 */ /* 0x004fea000383ffff */
[----:B------:R-:W-:Y:S05]  /*85d0*/  BRA `(.L_x_159) ;  /* 0xffffffa400607947 */ /* 0x000fea000383ffff */
.L_x_42:
[----:B----4-:R-:W-:-:S07]  /*85e0*/  MOV R0, UR5 ;  /* 0x0000000500007c02 */ /* 0x010fce0008000f00 */
.L_x_160:
[----:B-1----:R1:W2:Y:S02]  /*85f0*/  SYNCS.PHASECHK.TRANS64.TRYWAIT P0, [R0+URZ], R3 ;  /* 0x00000003000075a7 */ /* 0x0022a400080011ff */
[----:B--2---:R-:W-:Y:S05]  /*8600*/  @!P0 NANOSLEEP.SYNCS 0x989680 ;  /* 0x009896800000895d */ /* 0x004fea0003900000 */
[----:B------:R-:W2:Y:S02]  /*8610*/  @!P0 SYNCS.PHASECHK.TRANS64 P0, [R0+URZ], R3 ;  /* 0x00000003000085a7 */ /* 0x000ea400080010ff */
[----:B--2---:R-:W-:Y:S05]  /*8620*/  @!P0 BRA `(.L_x_160) ;  /* 0xfffffffc00f08947 */ /* 0x004fea000383ffff */
[----:B------:R-:W-:Y:S05]  /*8630*/  BRA `(.L_x_161) ;  /* 0xffffffa4006c7947 */ /* 0x000fea000383ffff */
.L_x_43:
[----:B----4-:R-:W-:-:S07]  /*8640*/  MOV R0, UR5 ;  /* 0x0000000500007c02 */ /* 0x010fce0008000f00 */
.L_x_162:
[----:B-1----:R1:W2:Y:S02]  /*8650*/  SYNCS.PHASECHK.TRANS64.TRYWAIT P0, [R0+URZ], R3 ;  /* 0x00000003000075a7 */ /* 0x0022a400080011ff */
[----:B--2---:R-:W-:Y:S05]  /*8660*/  @!P0 NANOSLEEP.SYNCS 0x989680 ;  /* 0x009896800000895d */ /* 0x004fea0003900000 */
[----:B------:R-:W2:Y:S02]  /*8670*/  @!P0 SYNCS.PHASECHK.TRANS64 P0, [R0+URZ], R3 ;  /* 0x00000003000085a7 */ /* 0x000ea400080010ff */
[----:B--2---:R-:W-:Y:S05]  /*8680*/  @!P0 BRA `(.L_x_162) ;  /* 0xfffffffc00f08947 */ /* 0x004fea000383ffff */
[----:B------:R-:W-:Y:S05]  /*8690*/  BRA `(.L_x_163) ;  /* 0xffffffa400787947 */ /* 0x000fea000383ffff */
.L_x_44:
[----:B----4-:R-:W-:-:S07]  /*86a0*/  MOV R0, UR5 ;  /* 0x0000000500007c02 */ /* 0x010fce0008000f00 */
.L_x_164:
[----:B-1----:R1:W2:Y:S02]  /*86b0*/  SYNCS.PHASECHK.TRANS64.TRYWAIT P0, [R0+URZ], R3 ;  /* 0x00000003000075a7 */ /* 0x0022a400080011ff */
[----:B--2---:R-:W-:Y:S05]  /*86c0*/  @!P0 NANOSLEEP.SYNCS 0x989680 ;  /* 0x009896800000895d */ /* 0x004fea0003900000 */
[----:B------:R-:W2:Y:S02]  /*86d0*/  @!P0 SYNCS.PHASECHK.TRANS64 P0, [R0+URZ], R3 ;  /* 0x00000003000085a7 */ /* 0x000ea400080010ff */
[----:B--2---:R-:W-:Y:S05]  /*86e0*/  @!P0 BRA `(.L_x_164) ;  /* 0xfffffffc00f08947 */ /* 0x004fea000383ffff */
[----:B------:R-:W-:Y:S05]  /*86f0*/  BRA `(.L_x_165) ;  /* 0xffffffa400847947 */ /* 0x000fea000383ffff */
.L_x_45:
[----:B----4-:R-:W-:-:S07]  /*8700*/  MOV R0, UR5 ;  /* 0x0000000500007c02 */ /* 0x010fce0008000f00 */
.L_x_166:
[----:B-1----:R1:W2:Y:S02]  /*8710*/  SYNCS.PHASECHK.TRANS64.TRYWAIT P0, [R0+URZ], R3 ;  /* 0x00000003000075a7 */ /* 0x0022a400080011ff */
[----:B--2---:R-:W-:Y:S05]  /*8720*/  @!P0 NANOSLEEP.SYNCS 0x989680 ;  /* 0x009896800000895d */ /* 0x004fea0003900000 */
[----:B------:R-:W2:Y:S02]  /*8730*/  @!P0 SYNCS.PHASECHK.TRANS64 P0, [R0+URZ], R3 ;  /* 0x00000003000085a7 */ /* 0x000ea400080010ff */
[----:B--2---:R-:W-:Y:S05]  /*8740*/  @!P0 BRA `(.L_x_166) ;  /* 0xfffffffc00f08947 */ /* 0x004fea000383ffff */
[----:B------:R-:W-:Y:S05]  /*8750*/  BRA `(.L_x_167) ;  /* 0xffffffa400907947 */ /* 0x000fea000383ffff */
.L_x_46:
[----:B----4-:R-:W-:-:S07]  /*8760*/  MOV R0, UR5 ;  /* 0x0000000500007c02 */ /* 0x010fce0008000f00 */
.L_x_168:
[----:B-1----:R1:W2:Y:S02]  /*8770*/  SYNCS.PHASECHK.TRANS64.TRYWAIT P0, [R0+URZ], R3 ;  /* 0x00000003000075a7 */ /* 0x0022a400080011ff */
[----:B--2---:R-:W-:Y:S05]  /*8780*/  @!P0 NANOSLEEP.SYNCS 0x989680 ;  /* 0x009896800000895d */ /* 0x004fea0003900000 */
[----:B------:R-:W2:Y:S02]  /*8790*/  @!P0 SYNCS.PHASECHK.TRANS64 P0, [R0+URZ], R3 ;  /* 0x00000003000085a7 */ /* 0x000ea400080010ff */
[----:B--2---:R-:W-:Y:S05]  /*87a0*/  @!P0 BRA `(.L_x_168) ;  /* 0xfffffffc00f08947 */ /* 0x004fea000383ffff */
[----:B------:R-:W-:Y:S05]  /*87b0*/  BRA `(.L_x_169) ;  /* 0xffffffa4009c7947 */ /* 0x000fea000383ffff */
.L_x_47:
[----:B----4-:R-:W-:-:S07]  /*87c0*/  MOV R0, UR5 ;  /* 0x0000000500007c02 */ /* 0x010fce0008000f00 */
.L_x_170:
[----:B-1----:R1:W2:Y:S02]  /*87d0*/  SYNCS.PHASECHK.TRANS64.TRYWAIT P0, [R0+URZ], R3 ;  /* 0x00000003000075a7 */ /* 0x0022a400080011ff */
[----:B--2---:R-:W-:Y:S05]  /*87e0*/  @!P0 NANOSLEEP.SYNCS 0x989680 ;  /* 0x009896800000895d */ /* 0x004fea0003900000 */
[----:B------:R-:W2:Y:S02]  /*87f0*/  @!P0 SYNCS.PHASECHK.TRANS64 P0, [R0+URZ], R3 ;  /* 0x00000003000085a7 */ /* 0x000ea400080010ff */
[----:B--2---:R-:W-:Y:S05]  /*8800*/  @!P0 BRA `(.L_x_170) ;  /* 0xfffffffc00f08947 */ /* 0x004fea000383ffff */
[----:B------:R-:W-:Y:S05]  /*8810*/  BRA `(.L_x_171) ;  /* 0xffffffa400a87947 */ /* 0x000fea000383ffff */
.L_x_48:
[----:B----4-:R-:W-:-:S07]  /*8820*/  MOV R0, UR5 ;  /* 0x0000000500007c02 */ /* 0x010fce0008000f00 */
.L_x_172:
[----:B-1----:R1:W2:Y:S02]  /*8830*/  SYNCS.PHASECHK.TRANS64.TRYWAIT P0, [R0+URZ], R3 ;  /* 0x00000003000075a7 */ /* 0x0022a400080011ff */
[----:B--2---:R-:W-:Y:S05]  /*8840*/  @!P0 NANOSLEEP.SYNCS 0x989680 ;  /* 0x009896800000895d */ /* 0x004fea0003900000 */
[----:B------:R-:W2:Y:S02]  /*8850*/  @!P0 SYNCS.PHASECHK.TRANS64 P0, [R0+URZ], R3 ;  /* 0x00000003000085a7 */ /* 0x000ea400080010ff */
[----:B--2---:R-:W-:Y:S05]  /*8860*/  @!P0 BRA `(.L_x_172) ;  /* 0xfffffffc00f08947 */ /* 0x004fea000383ffff */
[----:B------:R-:W-:Y:S05]  /*8870*/  BRA `(.L_x_173) ;  /* 0xffffffa400b47947 */ /* 0x000fea000383ffff */
.L_x_49:
[----:B----4-:R-:W-:-:S07]  /*8880*/  MOV R0, UR5 ;  /* 0x0000000500007c02 */ /* 0x010fce0008000f00 */
.L_x_174:
[----:B-1----:R1:W2:Y:S02]  /*8890*/  SYNCS.PHASECHK.TRANS64.TRYWAIT P0, [R0+URZ], R3 ;  /* 0x00000003000075a7 */ /* 0x0022a400080011ff */
[----:B--2---:R-:W-:Y:S05]  /*88a0*/  @!P0 NANOSLEEP.SYNCS 0x989680 ;  /* 0x009896800000895d */ /* 0x004fea0003900000 */
[----:B------:R-:W2:Y:S02]  /*88b0*/  @!P0 SYNCS.PHASECHK.TRANS64 P0, [R0+URZ], R3 ;  /* 0x00000003000085a7 */ /* 0x000ea400080010ff */
[----:B--2---:R-:W-:Y:S05]  /*88c0*/  @!P0 BRA `(.L_x_174) ;  /* 0xfffffffc00f08947 */ /* 0x004fea000383ffff */
[----:B------:R-:W-:Y:S05]  /*88d0*/  BRA `(.L_x_175) ;  /* 0xffffffa400c07947 */ /* 0x000fea000383ffff */
.L_x_50:
[----:B----4-:R-:W-:-:S07]  /*88e0*/  MOV R0, UR5 ;  /* 0x0000000500007c02 */ /* 0x010fce0008000f00 */
.L_x_176:
[----:B-1----:R1:W2:Y:S02]  /*88f0*/  SYNCS.PHASECHK.TRANS64.TRYWAIT P0, [R0+URZ], R3 ;  /* 0x00000003000075a7 */ /* 0x0022a400080011ff */
[----:B--2---:R-:W-:Y:S05]  /*8900*/  @!P0 NANOSLEEP.SYNCS 0x989680 ;  /* 0x009896800000895d */ /* 0x004fea0003900000 */
[----:B------:R-:W2:Y:S02]  /*8910*/  @!P0 SYNCS.PHASECHK.TRANS64 P0, [R0+URZ], R3 ;  /* 0x00000003000085a7 */ /* 0x000ea400080010ff */
[----:B--2---:R-:W-:Y:S05]  /*8920*/  @!P0 BRA `(.L_x_176) ;  /* 0xfffffffc00f08947 */ /* 0x004fea000383ffff */
[----:B------:R-:W-:Y:S05]  /*8930*/  BRA `(.L_x_177) ;  /* 0xffffffa400cc7947 */ /* 0x000fea000383ffff */
.L_x_51:
[----:B----4-:R-:W-:-:S07]  /*8940*/  MOV R0, UR5 ;  /* 0x0000000500007c02 */ /* 0x010fce0008000f00 */
.L_x_178:
[----:B-1----:R1:W2:Y:S02]  /*8950*/  SYNCS.PHASECHK.TRANS64.TRYWAIT P0, [R0+URZ], R3 ;  /* 0x00000003000075a7 */ /* 0x0022a400080011ff */
[----:B--2---:R-:W-:Y:S05]  /*8960*/  @!P0 NANOSLEEP.SYNCS 0x989680 ;  /* 0x009896800000895d */ /* 0x004fea0003900000 */
[----:B------:R-:W2:Y:S02]  /*8970*/  @!P0 SYNCS.PHASECHK.TRANS64 P0, [R0+URZ], R3 ;  /* 0x00000003000085a7 */ /* 0x000ea400080010ff */
[----:B--2---:R-:W-:Y:S05]  /*8980*/  @!P0 BRA `(.L_x_178) ;  /* 0xfffffffc00f08947 */ /* 0x004fea000383ffff */
[----:B------:R-:W-:Y:S05]  /*8990*/  BRA `(.L_x_179) ;  /* 0xffffffa400d87947 */ /* 0x000fea000383ffff */
.L_x_52:
[----:B----4-:R-:W-:-:S07]  /*89a0*/  MOV R0, UR5 ;  /* 0x0000000500007c02 */ /* 0x010fce0008000f00 */
.L_x_180:
[----:B-1----:R1:W2:Y:S02]  /*89b0*/  SYNCS.PHASECHK.TRANS64.TRYWAIT P0, [R0+URZ], R3 ;  /* 0x00000003000075a7 */ /* 0x0022a400080011ff */
[----:B--2---:R-:W-:Y:S05]  /*89c0*/  @!P0 NANOSLEEP.SYNCS 0x989680 ;  /* 0x009896800000895d */ /* 0x004fea0003900000 */
[----:B------:R-:W2:Y:S02]  /*89d0*/  @!P0 SYNCS.PHASECHK.TRANS64 P0, [R0+URZ], R3 ;  /* 0x00000003000085a7 */ /* 0x000ea400080010ff */
[----:B--2---:R-:W-:Y:S05]  /*89e0*/  @!P0 BRA `(.L_x_180) ;  /* 0xfffffffc00f08947 */ /* 0x004fea000383ffff */
[----:B------:R-:W-:Y:S05]  /*89f0*/  BRA `(.L_x_181) ;  /* 0xffffffa400e47947 */ /* 0x000fea000383ffff */
.L_x_53:
[----:B----4-:R-:W-:-:S07]  /*8a00*/  MOV R0, UR5 ;  /* 0x0000000500007c02 */ /* 0x010fce0008000f00 */
.L_x_182:
[----:B-1----:R1:W2:Y:S02]  /*8a10*/  SYNCS.PHASECHK.TRANS64.TRYWAIT P0, [R0+URZ], R3 ;  /* 0x00000003000075a7 */ /* 0x0022a400080011ff */
[----:B--2---:R-:W-:Y:S05]  /*8a20*/  @!P0 NANOSLEEP.SYNCS 0x989680 ;  /* 0x009896800000895d */ /* 0x004fea0003900000 */
[----:B------:R-:W2:Y:S02]  /*8a30*/  @!P0 SYNCS.PHASECHK.TRANS64 P0, [R0+URZ], R3 ;  /* 0x00000003000085a7 */ /* 0x000ea400080010ff */
[----:B--2---:R-:W-:Y:S05]  /*8a40*/  @!P0 BRA `(.L_x_182) ;  /* 0xfffffffc00f08947 */ /* 0x004fea000383ffff */
[----:B------:R-:W-:Y:S05]  /*8a50*/  BRA `(.L_x_183) ;  /* 0xffffffa400f07947 */ /* 0x000fea000383ffff */
.L_x_54:
[----:B----4-:R-:W-:-:S07]  /*8a60*/  MOV R0, UR5 ;  /* 0x0000000500007c02 */ /* 0x010fce0008000f00 */
.L_x_184:
[----:B-1----:R1:W2:Y:S02]  /*8a70*/  SYNCS.PHASECHK.TRANS64.TRYWAIT P0, [R0+URZ], R3 ;  /* 0x00000003000075a7 */ /* 0x0022a400080011ff */
[----:B--2---:R-:W-:Y:S05]  /*8a80*/  @!P0 NANOSLEEP.SYNCS 0x989680 ;  /* 0x009896800000895d */ /* 0x004fea0003900000 */
[----:B------:R-:W2:Y:S02]  /*8a90*/  @!P0 SYNCS.PHASECHK.TRANS64 P0, [R0+URZ], R3 ;  /* 0x00000003000085a7 */ /* 0x000ea400080010ff */
[----:B--2---:R-:W-:Y:S05]  /*8aa0*/  @!P0 BRA `(.L_x_184) ;  /* 0xfffffffc00f08947 */ /* 0x004fea000383ffff */
[----:B------:R-:W-:Y:S05]  /*8ab0*/  BRA `(.L_x_185) ;  /* 0xffffffa400fc7947 */ /* 0x000fea000383ffff */
.L_x_55:
[----:B----4-:R-:W-:-:S07]  /*8ac0*/  MOV R0, UR5 ;  /* 0x0000000500007c02 */ /* 0x010fce0008000f00 */
.L_x_186:
[----:B-1----:R1:W2:Y:S02]  /*8ad0*/  SYNCS.PHASECHK.TRANS64.TRYWAIT P0, [R0+URZ], R3 ;  /* 0x00000003000075a7 */ /* 0x0022a400080011ff */
[----:B--2---:R-:W-:Y:S05]  /*8ae0*/  @!P0 NANOSLEEP.SYNCS 0x989680 ;  /* 0x009896800000895d */ /* 0x004fea0003900000 */
[----:B------:R-:W2:Y:S02]  /*8af0*/  @!P0 SYNCS.PHASECHK.TRANS64 P0, [R0+URZ], R3 ;  /* 0x00000003000085a7 */ /* 0x000ea400080010ff */
[----:B--2---:R-:W-:Y:S05]  /*8b00*/  @!P0 BRA `(.L_x_186) ;  /* 0xfffffffc00f08947 */ /* 0x004fea000383ffff */
[----:B------:R-:W-:Y:S05]  /*8b10*/  BRA `(.L_x_187) ;  /* 0xffffffa800087947 */ /* 0x000fea000383ffff */
.L_x_56:
[----:B----4-:R-:W-:-:S07]  /*8b20*/  MOV R0, UR5 ;  /* 0x0000000500007c02 */ /* 0x010fce0008000f00 */
.L_x_188:
[----:B-1----:R1:W2:Y:S02]  /*8b30*/  SYNCS.PHASECHK.TRANS64.TRYWAIT P0, [R0+URZ], R3 ;  /* 0x00000003000075a7 */ /* 0x0022a400080011ff */
[----:B--2---:R-:W-:Y:S05]  /*8b40*/  @!P0 NANOSLEEP.SYNCS 0x989680 ;  /* 0x009896800000895d */ /* 0x004fea0003900000 */
[----:B------:R-:W2:Y:S02]  /*8b50*/  @!P0 SYNCS.PHASECHK.TRANS64 P0, [R0+URZ], R3 ;  /* 0x00000003000085a7 */ /* 0x000ea400080010ff */
[----:B--2---:R-:W-:Y:S05]  /*8b60*/  @!P0 BRA `(.L_x_188) ;  /* 0xfffffffc00f08947 */ /* 0x004fea000383ffff */
[----:B------:R-:W-:Y:S05]  /*8b70*/  BRA `(.L_x_189) ;  /* 0xffffffa800147947 */ /* 0x000fea000383ffff */
.L_x_57:
[----:B----4-:R-:W-:-:S07]  /*8b80*/  MOV R0, UR5 ;  /* 0x0000000500007c02 */ /* 0x010fce0008000f00 */
.L_x_190:
[----:B-1----:R1:W2:Y:S02]  /*8b90*/  SYNCS.PHASECHK.TRANS64.TRYWAIT P0, [R0+URZ], R3 ;  /* 0x00000003000075a7 */ /* 0x0022a400080011ff */
[----:B--2---:R-:W-:Y:S05]  /*8ba0*/  @!P0 NANOSLEEP.SYNCS 0x989680 ;  /* 0x009896800000895d */ /* 0x004fea0003900000 */
[----:B------:R-:W2:Y:S02]  /*8bb0*/  @!P0 SYNCS.PHASECHK.TRANS64 P0, [R0+URZ], R3 ;  /* 0x00000003000085a7 */ /* 0x000ea400080010ff */
[----:B--2---:R-:W-:Y:S05]  /*8bc0*/  @!P0 BRA `(.L_x_190) ;  /* 0xfffffffc00f08947 */ /* 0x004fea000383ffff */
[----:B------:R-:W-:Y:S05]  /*8bd0*/  BRA `(.L_x_191) ;  /* 0xffffffa800207947 */ /* 0x000fea000383ffff */
.L_x_58:
[----:B----4-:R-:W-:-:S07]  /*8be0*/  MOV R0, UR5 ;  /* 0x0000000500007c02 */ /* 0x010fce0008000f00 */
.L_x_192:
[----:B-1----:R1:W2:Y:S02]  /*8bf0*/  SYNCS.PHASECHK.TRANS64.TRYWAIT P0, [R0+URZ], R3 ;  /* 0x00000003000075a7 */ /* 0x0022a400080011ff */
[----:B--2---:R-:W-:Y:S05]  /*8c00*/  @!P0 NANOSLEEP.SYNCS 0x989680 ;  /* 0x009896800000895d */ /* 0x004fea0003900000 */
[----:B------:R-:W2:Y:S02]  /*8c10*/  @!P0 SYNCS.PHASECHK.TRANS64 P0, [R0+URZ], R3 ;  /* 0x00000003000085a7 */ /* 0x000ea400080010ff */
[----:B--2---:R-:W-:Y:S05]  /*8c20*/  @!P0 BRA `(.L_x_192) ;  /* 0xfffffffc00f08947 */ /* 0x004fea000383ffff */
[----:B------:R-:W-:Y:S05]  /*8c30*/  BRA `(.L_x_193) ;  /* 0xffffffa8002c7947 */ /* 0x000fea000383ffff */
.L_x_59:
[----:B----4-:R-:W-:-:S07]  /*8c40*/  MOV R0, UR5 ;  /* 0x0000000500007c02 */ /* 0x010fce0008000f00 */
.L_x_194:
[----:B-1----:R1:W2:Y:S02]  /*8c50*/  SYNCS.PHASECHK.TRANS64.TRYWAIT P0, [R0+URZ], R3 ;  /* 0x00000003000075a7 */ /* 0x0022a400080011ff */
[----:B--2---:R-:W-:Y:S05]  /*8c60*/  @!P0 NANOSLEEP.SYNCS 0x989680 ;  /* 0x009896800000895d */ /* 0x004fea0003900000 */
[----:B------:R-:W2:Y:S02]  /*8c70*/  @!P0 SYNCS.PHASECHK.TRANS64 P0, [R0+URZ], R3 ;  /* 0x00000003000085a7 */ /* 0x000ea400080010ff */
[----:B--2---:R-:W-:Y:S05]  /*8c80*/  @!P0 BRA `(.L_x_194) ;  /* 0xfffffffc00f08947 */ /* 0x004fea000383ffff */
[----:B------:R-:W-:Y:S05]  /*8c90*/  BRA `(.L_x_195) ;  /* 0xffffffa800387947 */ /* 0x000fea000383ffff */
.L_x_60:
[----:B----4-:R-:W-:-:S07]  /*8ca0*/  MOV R0, UR5 ;  /* 0x0000000500007c02 */ /* 0x010fce0008000f00 */
.L_x_196:
[----:B-1----:R1:W2:Y:S02]  /*8cb0*/  SYNCS.PHASECHK.TRANS64.TRYWAIT P0, [R0+URZ], R3 ;  /* 0x00000003000075a7 */ /* 0x0022a400080011ff */
[----:B--2---:R-:W-:Y:S05]  /*8cc0*/  @!P0 NANOSLEEP.SYNCS 0x989680 ;  /* 0x009896800000895d */ /* 0x004fea0003900000 */
[----:B------:R-:W2:Y:S02]  /*8cd0*/  @!P0 SYNCS.PHASECHK.TRANS64 P0, [R0+URZ], R3 ;  /* 0x00000003000085a7 */ /* 0x000ea400080010ff */
[----:B--2---:R-:W-:Y:S05]  /*8ce0*/  @!P0 BRA `(.L_x_196) ;  /* 0xfffffffc00f08947 */ /* 0x004fea000383ffff */
[----:B------:R-:W-:Y:S05]  /*8cf0*/  BRA `(.L_x_197) ;  /* 0xffffffa800447947 */ /* 0x000fea000383ffff */
.L_x_61:
[----:B----4-:R-:W-:-:S07]  /*8d00*/  MOV R0, UR5 ;  /* 0x0000000500007c02 */ /* 0x010fce0008000f00 */
.L_x_198:
[----:B-1----:R1:W2:Y:S02]  /*8d10*/  SYNCS.PHASECHK.TRANS64.TRYWAIT P0, [R0+URZ], R3 ;  /* 0x00000003000075a7 */ /* 0x0022a400080011ff */
[----:B--2---:R-:W-:Y:S05]  /*8d20*/  @!P0 NANOSLEEP.SYNCS 0x989680 ;  /* 0x009896800000895d */ /* 0x004fea0003900000 */
[----:B------:R-:W2:Y:S02]  /*8d30*/  @!P0 SYNCS.PHASECHK.TRANS64 P0, [R0+URZ], R3 ;  /* 0x00000003000085a7 */ /* 0x000ea400080010ff */
[----:B--2---:R-:W-:Y:S05]  /*8d40*/  @!P0 BRA `(.L_x_198) ;  /* 0xfffffffc00f08947 */ /* 0x004fea000383ffff */
[----:B------:R-:W-:Y:S05]  /*8d50*/  BRA `(.L_x_199) ;  /* 0xffffffa800507947 */ /* 0x000fea000383ffff */
.L_x_62:
[----:B----4-:R-:W-:-:S07]  /*8d60*/  MOV R0, UR5 ;  /* 0x0000000500007c02 */ /* 0x010fce0008000f00 */
.L_x_200:
[----:B-1----:R1:W2:Y:S02]  /*8d70*/  SYNCS.PHASECHK.TRANS64.TRYWAIT P0, [R0+URZ], R3 ;  /* 0x00000003000075a7 */ /* 0x0022a400080011ff */
[----:B--2---:R-:W-:Y:S05]  /*8d80*/  @!P0 NANOSLEEP.SYNCS 0x989680 ;  /* 0x009896800000895d */ /* 0x004fea0003900000 */
[----:B------:R-:W2:Y:S02]  /*8d90*/  @!P0 SYNCS.PHASECHK.TRANS64 P0, [R0+URZ], R3 ;  /* 0x00000003000085a7 */ /* 0x000ea400080010ff */
[----:B--2---:R-:W-:Y:S05]  /*8da0*/  @!P0 BRA `(.L_x_200) ;  /* 0xfffffffc00f08947 */ /* 0x004fea000383ffff */
[----:B------:R-:W-:Y:S05]  /*8db0*/  BRA `(.L_x_201) ;  /* 0xffffffa8005c7947 */ /* 0x000fea000383ffff */
.L_x_63:
[----:B----4-:R-:W-:-:S07]  /*8dc0*/  MOV R0, UR5 ;  /* 0x0000000500007c02 */ /* 0x010fce0008000f00 */
.L_x_202:
[----:B-1----:R1:W2:Y:S02]  /*8dd0*/  SYNCS.PHASECHK.TRANS64.TRYWAIT P0, [R0+URZ], R3 ;  /* 0x00000003000075a7 */ /* 0x0022a400080011ff */
[----:B--2---:R-:W-:Y:S05]  /*8de0*/  @!P0 NANOSLEEP.SYNCS 0x989680 ;  /* 0x009896800000895d */ /* 0x004fea0003900000 */
[----:B------:R-:W2:Y:S02]  /*8df0*/  @!P0 SYNCS.PHASECHK.TRANS64 P0, [R0+URZ], R3 ;  /* 0x00000003000085a7 */ /* 0x000ea400080010ff */
[----:B--2---:R-:W-:Y:S05]  /*8e00*/  @!P0 BRA `(.L_x_202) ;  /* 0xfffffffc00f08947 */ /* 0x004fea000383ffff */
[----:B------:R-:W-:Y:S05]  /*8e10*/  BRA `(.L_x_203) ;  /* 0xffffffa800687947 */ /* 0x000fea000383ffff */
.L_x_64:
[----:B----4-:R-:W-:-:S07]  /*8e20*/  MOV R0, UR5 ;  /* 0x0000000500007c02 */ /* 0x010fce0008000f00 */
.L_x_204:
[----:B-1----:R1:W2:Y:S02]  /*8e30*/  SYNCS.PHASECHK.TRANS64.TRYWAIT P0, [R0+URZ], R3 ;  /* 0x00000003000075a7 */ /* 0x0022a400080011ff */
[----:B--2---:R-:W-:Y:S05]  /*8e40*/  @!P0 NANOSLEEP.SYNCS 0x989680 ;  /* 0x009896800000895d */ /* 0x004fea0003900000 */
[----:B------:R-:W2:Y:S02]  /*8e50*/  @!P0 SYNCS.PHASECHK.TRANS64 P0, [R0+URZ], R3 ;  /* 0x00000003000085a7 */ /* 0x000ea400080010ff */
[----:B--2---:R-:W-:Y:S05]  /*8e60*/  @!P0 BRA `(.L_x_204) ;  /* 0xfffffffc00f08947 */ /* 0x004fea000383ffff */
[----:B------:R-:W-:Y:S05]  /*8e70*/  BRA `(.L_x_205) ;  /* 0xffffffa800747947 */ /* 0x000fea000383ffff */
.L_x_65:
[----:B----4-:R-:W-:-:S07]  /*8e80*/  MOV R0, UR5 ;  /* 0x0000000500007c02 */ /* 0x010fce0008000f00 */
.L_x_206:
[----:B-1----:R1:W2:Y:S02]  /*8e90*/  SYNCS.PHASECHK.TRANS64.TRYWAIT P0, [R0+URZ], R3 ;  /* 0x00000003000075a7 */ /* 0x0022a400080011ff */
[----:B--2---:R-:W-:Y:S05]  /*8ea0*/  @!P0 NANOSLEEP.SYNCS 0x989680 ;  /* 0x009896800000895d */ /* 0x004fea0003900000 */
[----:B------:R-:W2:Y:S02]  /*8eb0*/  @!P0 SYNCS.PHASECHK.TRANS64 P0, [R0+URZ], R3 ;  /* 0x00000003000085a7 */ /* 0x000ea400080010ff */
[----:B--2---:R-:W-:Y:S05]  /*8ec0*/  @!P0 BRA `(.L_x_206) ;  /* 0xfffffffc00f08947 */ /* 0x004fea000383ffff */
[----:B------:R-:W-:Y:S05]  /*8ed0*/  BRA `(.L_x_207) ;  /* 0xffffffa800807947 */ /* 0x000fea000383ffff */
.L_x_66:
[----:B----4-:R-:W-:-:S07]  /*8ee0*/  MOV R0, UR5 ;  /* 0x0000000500007c02 */ /* 0x010fce0008000f00 */
.L_x_208:
[----:B-1----:R1:W2:Y:S02]  /*8ef0*/  SYNCS.PHASECHK.TRANS64.TRYWAIT P0, [R0+URZ], R3 ;  /* 0x00000003000075a7 */ /* 0x0022a400080011ff */
[----:B--2---:R-:W-:Y:S05]  /*8f00*/  @!P0 NANOSLEEP.SYNCS 0x989680 ;  /* 0x009896800000895d */ /* 0x004fea0003900000 */
[----:B------:R-:W2:Y:S02]  /*8f10*/  @!P0 SYNCS.PHASECHK.TRANS64 P0, [R0+URZ], R3 ;  /* 0x00000003000085a7 */ /* 0x000ea400080010ff */
[----:B--2---:R-:W-:Y:S05]  /*8f20*/  @!P0 BRA `(.L_x_208) ;  /* 0xfffffffc00f08947 */ /* 0x004fea000383ffff */
[----:B------:R-:W-:Y:S05]  /*8f30*/  BRA `(.L_x_209) ;  /* 0xffffffa8008c7947 */ /* 0x000fea000383ffff */
.L_x_67:
[----:B----4-:R-:W-:-:S07]  /*8f40*/  MOV R0, UR5 ;  /* 0x0000000500007c02 */ /* 0x010fce0008000f00 */
.L_x_210:
[----:B-1----:R1:W2:Y:S02]  /*8f50*/  SYNCS.PHASECHK.TRANS64.TRYWAIT P0, [R0+URZ], R3 ;  /* 0x00000003000075a7 */ /* 0x0022a400080011ff */
[----:B--2---:R-:W-:Y:S05]  /*8f60*/  @!P0 NANOSLEEP.SYNCS 0x989680 ;  /* 0x009896800000895d */ /* 0x004fea0003900000 */
[----:B------:R-:W2:Y:S02]  /*8f70*/  @!P0 SYNCS.PHASECHK.TRANS64 P0, [R0+URZ], R3 ;  /* 0x00000003000085a7 */ /* 0x000ea400080010ff */
[----:B--2---:R-:W-:Y:S05]  /*8f80*/  @!P0 BRA `(.L_x_210) ;  /* 0xfffffffc00f08947 */ /* 0x004fea000383ffff */
[----:B------:R-:W-:Y:S05]  /*8f90*/  BRA `(.L_x_211) ;  /* 0xffffffa800987947 */ /* 0x000fea000383ffff */
.L_x_68:
[----:B----4-:R-:W-:-:S07]  /*8fa0*/  MOV R0, UR5 ;  /* 0x0000000500007c02 */ /* 0x010fce0008000f00 */
.L_x_212:
[----:B-1----:R1:W2:Y:S02]  /*8fb0*/  SYNCS.PHASECHK.TRANS64.TRYWAIT P0, [R0+URZ], R3 ;  /* 0x00000003000075a7 */ /* 0x0022a400080011ff */
[----:B--2---:R-:W-:Y:S05]  /*8fc0*/  @!P0 NANOSLEEP.SYNCS 0x989680 ;  /* 0x009896800000895d */ /* 0x004fea0003900000 */
[----:B------:R-:W2:Y:S02]  /*8fd0*/  @!P0 SYNCS.PHASECHK.TRANS64 P0, [R0+URZ], R3 ;  /* 0x00000003000085a7 */ /* 0x000ea400080010ff */
[----:B--2---:R-:W-:Y:S05]  /*8fe0*/  @!P0 BRA `(.L_x_212) ;  /* 0xfffffffc00f08947 */ /* 0x004fea000383ffff */
[----:B------:R-:W-:Y:S05]  /*8ff0*/  BRA `(.L_x_213) ;  /* 0xffffffa800a47947 */ /* 0x000fea000383ffff */
.L_x_69:
[----:B----4-:R-:W-:-:S07]  /*9000*/  MOV R0, UR5 ;  /* 0x0000000500007c02 */ /* 0x010fce0008000f00 */
.L_x_214:
[----:B-1----:R1:W2:Y:S02]  /*9010*/  SYNCS.PHASECHK.TRANS64.TRYWAIT P0, [R0+URZ], R3 ;  /* 0x00000003000075a7 */ /* 0x0022a400080011ff */
[----:B--2---:R-:W-:Y:S05]  /*9020*/  @!P0 NANOSLEEP.SYNCS 0x989680 ;  /* 0x009896800000895d */ /* 0x004fea0003900000 */
[----:B------:R-:W2:Y:S02]  /*9030*/  @!P0 SYNCS.PHASECHK.TRANS64 P0, [R0+URZ], R3 ;  /* 0x00000003000085a7 */ /* 0x000ea400080010ff */
[----:B--2---:R-:W-:Y:S05]  /*9040*/  @!P0 BRA `(.L_x_214) ;  /* 0xfffffffc00f08947 */ /* 0x004fea000383ffff */
[----:B------:R-:W-:Y:S05]  /*9050*/  BRA `(.L_x_215) ;  /* 0xffffffa800b07947 */ /* 0x000fea000383ffff */
.L_x_70:
[----:B----4-:R-:W-:-:S07]  /*9060*/  MOV R0, UR5 ;  /* 0x0000000500007c02 */ /* 0x010fce0008000f00 */
.L_x_216:
[----:B-1----:R1:W2:Y:S02]  /*9070*/  SYNCS.PHASECHK.TRANS64.TRYWAIT P0, [R0+URZ], R3 ;  /* 0x00000003000075a7 */ /* 0x0022a400080011ff */
[----:B--2---:R-:W-:Y:S05]  /*9080*/  @!P0 NANOSLEEP.SYNCS 0x989680 ;  /* 0x009896800000895d */ /* 0x004fea0003900000 */
[----:B------:R-:W2:Y:S02]  /*9090*/  @!P0 SYNCS.PHASECHK.TRANS64 P0, [R0+URZ], R3 ;  /* 0x00000003000085a7 */ /* 0x000ea400080010ff */
[----:B--2---:R-:W-:Y:S05]  /*90a0*/  @!P0 BRA `(.L_x_216) ;  /* 0xfffffffc00f08947 */ /* 0x004fea000383ffff */
[----:B------:R-:W-:Y:S05]  /*90b0*/  BRA `(.L_x_217) ;  /* 0xffffffa800bc7947 */ /* 0x000fea000383ffff */
.L_x_71:
[----:B----4-:R-:W-:-:S07]  /*90c0*/  MOV R0, UR5 ;  /* 0x0000000500007c02 */ /* 0x010fce0008000f00 */
.L_x_218:
[----:B-1----:R1:W2:Y:S02]  /*90d0*/  SYNCS.PHASECHK.TRANS64.TRYWAIT P0, [R0+URZ], R3 ;  /* 0x00000003000075a7 */ /* 0x0022a400080011ff */
[----:B--2---:R-:W-:Y:S05]  /*90e0*/  @!P0 NANOSLEEP.SYNCS 0x989680 ;  /* 0x009896800000895d */ /* 0x004fea0003900000 */
[----:B------:R-:W2:Y:S02]  /*90f0*/  @!P0 SYNCS.PHASECHK.TRANS64 P0, [R0+URZ], R3 ;  /* 0x00000003000085a7 */ /* 0x000ea400080010ff */
[----:B--2---:R-:W-:Y:S05]  /*9100*/  @!P0 BRA `(.L_x_218) ;  /* 0xfffffffc00f08947 */ /* 0x004fea000383ffff */
[----:B------:R-:W-:Y:S05]  /*9110*/  BRA `(.L_x_219) ;  /* 0xffffffa800c87947 */ /* 0x000fea000383ffff */
.L_x_72:
[----:B----4-:R-:W-:-:S07]  /*9120*/  MOV R0, UR5 ;  /* 0x0000000500007c02 */ /* 0x010fce0008000f00 */
.L_x_220:
[----:B-1----:R1:W2:Y:S02]  /*9130*/  SYNCS.PHASECHK.TRANS64.TRYWAIT P0, [R0+URZ], R3 ;  /* 0x00000003000075a7 */ /* 0x0022a400080011ff */
[----:B--2---:R-:W-:Y:S05]  /*9140*/  @!P0 NANOSLEEP.SYNCS 0x989680 ;  /* 0x009896800000895d */ /* 0x004fea0003900000 */
[----:B------:R-:W2:Y:S02]  /*9150*/  @!P0 SYNCS.PHASECHK.TRANS64 P0, [R0+URZ], R3 ;  /* 0x00000003000085a7 */ /* 0x000ea400080010ff */
[----:B--2---:R-:W-:Y:S05]  /*9160*/  @!P0 BRA `(.L_x_220) ;  /* 0xfffffffc00f08947 */ /* 0x004fea000383ffff */
[----:B------:R-:W-:Y:S05]  /*9170*/  BRA `(.L_x_221) ;  /* 0xffffffa800d47947 */ /* 0x000fea000383ffff */
.L_x_73:
[----:B----4-:R-:W-:-:S07]  /*9180*/  MOV R0, UR5 ;  /* 0x0000000500007c02 */ /* 0x010fce0008000f00 */
.L_x_222:
[----:B-1----:R1:W2:Y:S02]  /*9190*/  SYNCS.PHASECHK.TRANS64.TRYWAIT P0, [R0+URZ], R3 ;  /* 0x00000003000075a7 */ /* 0x0022a400080011ff */
[----:B--2---:R-:W-:Y:S05]  /*91a0*/  @!P0 NANOSLEEP.SYNCS 0x989680 ;  /* 0x009896800000895d */ /* 0x004fea0003900000 */
[----:B------:R-:W2:Y:S02]  /*91b0*/  @!P0 SYNCS.PHASECHK.TRANS64 P0, [R0+URZ], R3 ;  /* 0x00000003000085a7 */ /* 0x000ea400080010ff */
[----:B--2---:R-:W-:Y:S05]  /*91c0*/  @!P0 BRA `(.L_x_222) ;  /* 0xfffffffc00f08947 */ /* 0x004fea000383ffff */
[----:B------:R-:W-:Y:S05]  /*91d0*/  BRA `(.L_x_223) ;  /* 0xffffffa800e07947 */ /* 0x000fea000383ffff */
.L_x_74:
[----:B----4-:R-:W-:-:S07]  /*91e0*/  MOV R0, UR5 ;  /* 0x0000000500007c02 */ /* 0x010fce0008000f00 */
.L_x_224:
[----:B-1----:R1:W2:Y:S02]  /*91f0*/  SYNCS.PHASECHK.TRANS64.TRYWAIT P0, [R0+URZ], R3 ;  /* 0x00000003000075a7 */ /* 0x0022a400080011ff */
[----:B--2---:R-:W-:Y:S05]  /*9200*/  @!P0 NANOSLEEP.SYNCS 0x989680 ;  /* 0x009896800000895d */ /* 0x004fea0003900000 */
[----:B------:R-:W2:Y:S02]  /*9210*/  @!P0 SYNCS.PHASECHK.TRANS64 P0, [R0+URZ], R3 ;  /* 0x00000003000085a7 */ /* 0x000ea400080010ff */
[----:B--2---:R-:W-:Y:S05]  /*9220*/  @!P0 BRA `(.L_x_224) ;  /* 0xfffffffc00f08947 */ /* 0x004fea000383ffff */
[----:B------:R-:W-:Y:S05]  /*9230*/  BRA `(.L_x_225) ;  /* 0xffffffa800ec7947 */ /* 0x000fea000383ffff */
.L_x_75:
[----:B----4-:R-:W-:-:S07]  /*9240*/  MOV R0, UR5 ;  /* 0x0000000500007c02 */ /* 0x010fce0008000f00 */
.L_x_226:
[----:B-1----:R1:W2:Y:S02]  /*9250*/  SYNCS.PHASECHK.TRANS64.TRYWAIT P0, [R0+URZ], R3 ;  /* 0x00000003000075a7 */ /* 0x0022a400080011ff */
[----:B--2---:R-:W-:Y:S05]  /*9260*/  @!P0 NANOSLEEP.SYNCS 0x989680 ;  /* 0x009896800000895d */ /* 0x004fea0003900000 */
[----:B------:R-:W2:Y:S02]  /*9270*/  @!P0 SYNCS.PHASECHK.TRANS64 P0, [R0+URZ], R3 ;  /* 0x00000003000085a7 */ /* 0x000ea400080010ff */
[----:B--2---:R-:W-:Y:S05]  /*9280*/  @!P0 BRA `(.L_x_226) ;  /* 0xfffffffc00f08947 */ /* 0x004fea000383ffff */
[----:B------:R-:W-:Y:S05]  /*9290*/  BRA `(.L_x_227) ;  /* 0xffffffa800f87947 */ /* 0x000fea000383ffff */
.L_x_76:
[----:B----4-:R-:W-:-:S07]  /*92a0*/  MOV R0, UR5 ;  /* 0x0000000500007c02 */ /* 0x010fce0008000f00 */
.L_x_228:
[----:B-1----:R1:W2:Y:S02]  /*92b0*/  SYNCS.PHASECHK.TRANS64.TRYWAIT P0, [R0+URZ], R3 ;  /* 0x00000003000075a7 */ /* 0x0022a400080011ff */
[----:B--2---:R-:W-:Y:S05]  /*92c0*/  @!P0 NANOSLEEP.SYNCS 0x989680 ;  /* 0x009896800000895d */ /* 0x004fea0003900000 */
[----:B------:R-:W2:Y:S02]  /*92d0*/  @!P0 SYNCS.PHASECHK.TRANS64 P0, [R0+URZ], R3 ;  /* 0x00000003000085a7 */ /* 0x000ea400080010ff */
[----:B--2---:R-:W-:Y:S05]  /*92e0*/  @!P0 BRA `(.L_x_228) ;  /* 0xfffffffc00f08947 */ /* 0x004fea000383ffff */
[----:B------:R-:W-:Y:S05]  /*92f0*/  BRA `(.L_x_229) ;  /* 0xffffffac00047947 */ /* 0x000fea000383ffff */
.L_x_77:
[----:B----4-:R-:W-:-:S07]  /*9300*/  MOV R0, UR5 ;  /* 0x0000000500007c02 */ /* 0x010fce0008000f00 */
.L_x_230:
[----:B-1----:R1:W2:Y:S02]  /*9310*/  SYNCS.PHASECHK.TRANS64.TRYWAIT P0, [R0+URZ], R3 ;  /* 0x00000003000075a7 */ /* 0x0022a400080011ff */
[----:B--2---:R-:W-:Y:S05]  /*9320*/  @!P0 NANOSLEEP.SYNCS 0x989680 ;  /* 0x009896800000895d */ /* 0x004fea0003900000 */
[----:B------:R-:W2:Y:S02]  /*9330*/  @!P0 SYNCS.PHASECHK.TRANS64 P0, [R0+URZ], R3 ;  /* 0x00000003000085a7 */ /* 0x000ea400080010ff */
[----:B--2---:R-:W-:Y:S05]  /*9340*/  @!P0 BRA `(.L_x_230) ;  /* 0xfffffffc00f08947 */ /* 0x004fea000383ffff */
[----:B------:R-:W-:Y:S05]  /*9350*/  BRA `(.L_x_231) ;  /* 0xffffffac00107947 */ /* 0x000fea000383ffff */
.L_x_78:
[----:B----4-:R-:W-:-:S07]  /*9360*/  MOV R0, UR5 ;  /* 0x0000000500007c02 */ /* 0x010fce0008000f00 */
.L_x_232:
[----:B-1----:R1:W2:Y:S02]  /*9370*/  SYNCS.PHASECHK.TRANS64.TRYWAIT P0, [R0+URZ], R3 ;  /* 0x00000003000075a7 */ /* 0x0022a400080011ff */
[----:B--2---:R-:W-:Y:S05]  /*9380*/  @!P0 NANOSLEEP.SYNCS 0x989680 ;  /* 0x009896800000895d */ /* 0x004fea0003900000 */
[----:B------:R-:W2:Y:S02]  /*9390*/  @!P0 SYNCS.PHASECHK.TRANS64 P0, [R0+URZ], R3 ;  /* 0x00000003000085a7 */ /* 0x000ea400080010ff */
[----:B--2---:R-:W-:Y:S05]  /*93a0*/  @!P0 BRA `(.L_x_232) ;  /* 0xfffffffc00f08947 */ /* 0x004fea000383ffff */
[----:B------:R-:W-:Y:S05]  /*93b0*/  BRA `(.L_x_233) ;  /* 0xffffffac001c7947 */ /* 0x000fea000383ffff */
.L_x_79:
[----:B----4-:R-:W-:-:S07]  /*93c0*/  MOV R0, UR5 ;  /* 0x0000000500007c02 */ /* 0x010fce0008000f00 */
.L_x_234:
[----:B-1----:R1:W2:Y:S02]  /*93d0*/  SYNCS.PHASECHK.TRANS64.TRYWAIT P0, [R0+URZ], R3 ;  /* 0x00000003000075a7 */ /* 0x0022a400080011ff */
[----:B--2---:R-:W-:Y:S05]  /*93e0*/  @!P0 NANOSLEEP.SYNCS 0x989680 ;  /* 0x009896800000895d */ /* 0x004fea0003900000 */
[----:B------:R-:W2:Y:S02]  /*93f0*/  @!P0 SYNCS.PHASECHK.TRANS64 P0, [R0+URZ], R3 ;  /* 0x00000003000085a7 */ /* 0x000ea400080010ff */
[----:B--2---:R-:W-:Y:S05]  /*9400*/  @!P0 BRA `(.L_x_234) ;  /* 0xfffffffc00f08947 */ /* 0x004fea000383ffff */
[----:B------:R-:W-:Y:S05]  /*9410*/  BRA `(.L_x_235) ;  /* 0xffffffac00287947 */ /* 0x000fea000383ffff */
.L_x_80:
[----:B----4-:R-:W-:-:S07]  /*9420*/  MOV R0, UR5 ;  /* 0x0000000500007c02 */ /* 0x010fce0008000f00 */
.L_x_236:
[----:B-1----:R1:W2:Y:S02]  /*9430*/  SYNCS.PHASECHK.TRANS64.TRYWAIT P0, [R0+URZ], R3 ;  /* 0x00000003000075a7 */ /* 0x0022a400080011ff */
[----:B--2---:R-:W-:Y:S05]  /*9440*/  @!P0 NANOSLEEP.SYNCS 0x989680 ;  /* 0x009896800000895d */ /* 0x004fea0003900000 */
[----:B------:R-:W2:Y:S02]  /*9450*/  @!P0 SYNCS.PHASECHK.TRANS64 P0, [R0+URZ], R3 ;  /* 0x00000003000085a7 */ /* 0x000ea400080010ff */
[----:B--2---:R-:W-:Y:S05]  /*9460*/  @!P0 BRA `(.L_x_236) ;  /* 0xfffffffc00f08947 */ /* 0x004fea000383ffff */
[----:B------:R-:W-:Y:S05]  /*9470*/  BRA `(.L_x_237) ;  /* 0xffffffac00347947 */ /* 0x000fea000383ffff */
.L_x_81:
[----:B----4-:R-:W-:-:S07]  /*9480*/  MOV R0, UR5 ;  /* 0x0000000500007c02 */ /* 0x010fce0008000f00 */
.L_x_238:
[----:B-1----:R1:W2:Y:S02]  /*9490*/  SYNCS.PHASECHK.TRANS64.TRYWAIT P0, [R0+URZ], R3 ;  /* 0x00000003000075a7 */ /* 0x0022a400080011ff */
[----:B--2---:R-:W-:Y:S05]  /*94a0*/  @!P0 NANOSLEEP.SYNCS 0x989680 ;  /* 0x009896800000895d */ /* 0x004fea0003900000 */
[----:B------:R-:W2:Y:S02]  /*94b0*/  @!P0 SYNCS.PHASECHK.TRANS64 P0, [R0+URZ], R3 ;  /* 0x00000003000085a7 */ /* 0x000ea400080010ff */
[----:B--2---:R-:W-:Y:S05]  /*94c0*/  @!P0 BRA `(.L_x_238) ;  /* 0xfffffffc00f08947 */ /* 0x004fea000383ffff */
[----:B------:R-:W-:Y:S05]  /*94d0*/  BRA `(.L_x_239) ;  /* 0xffffffac00407947 */ /* 0x000fea000383ffff */
.L_x_82:
[----:B----4-:R-:W-:-:S07]  /*94e0*/  MOV R0, UR5 ;  /* 0x0000000500007c02 */ /* 0x010fce0008000f00 */
.L_x_240:
[----:B-1----:R1:W2:Y:S02]  /*94f0*/  SYNCS.PHASECHK.TRANS64.TRYWAIT P0, [R0+URZ], R3 ;  /* 0x00000003000075a7 */ /* 0x0022a400080011ff */
[----:B--2---:R-:W-:Y:S05]  /*9500*/  @!P0 NANOSLEEP.SYNCS 0x989680 ;  /* 0x009896800000895d */ /* 0x004fea0003900000 */
[----:B------:R-:W2:Y:S02]  /*9510*/  @!P0 SYNCS.PHASECHK.TRANS64 P0, [R0+URZ], R3 ;  /* 0x00000003000085a7 */ /* 0x000ea400080010ff */
[----:B--2---:R-:W-:Y:S05]  /*9520*/  @!P0 BRA `(.L_x_240) ;  /* 0xfffffffc00f08947 */ /* 0x004fea000383ffff */
[----:B------:R-:W-:Y:S05]  /*9530*/  BRA `(.L_x_241) ;  /* 0xffffffac004c7947 */ /* 0x000fea000383ffff */
.L_x_83:
[----:B----4-:R-:W-:-:S07]  /*9540*/  MOV R0, UR5 ;  /* 0x0000000500007c02 */ /* 0x010fce0008000f00 */
.L_x_242:
[----:B-1----:R1:W2:Y:S02]  /*9550*/  SYNCS.PHASECHK.TRANS64.TRYWAIT P0, [R0+URZ], R3 ;  /* 0x00000003000075a7 */ /* 0x0022a400080011ff */
[----:B--2---:R-:W-:Y:S05]  /*9560*/  @!P0 NANOSLEEP.SYNCS 0x989680 ;  /* 0x009896800000895d */ /* 0x004fea0003900000 */
[----:B------:R-:W2:Y:S02]  /*9570*/  @!P0 SYNCS.PHASECHK.TRANS64 P0, [R0+URZ], R3 ;  /* 0x00000003000085a7 */ /* 0x000ea400080010ff */
[----:B--2---:R-:W-:Y:S05]  /*9580*/  @!P0 BRA `(.L_x_242) ;  /* 0xfffffffc00f08947 */ /* 0x004fea000383ffff */
[----:B------:R-:W-:Y:S05]  /*9590*/  BRA `(.L_x_243) ;  /* 0xffffffac00587947 */ /* 0x000fea000383ffff */
.L_x_84:
[----:B----4-:R-:W-:-:S07]  /*95a0*/  MOV R0, UR5 ;  /* 0x0000000500007c02 */ /* 0x010fce0008000f00 */
.L_x_244:
[----:B-1----:R1:W2:Y:S02]  /*95b0*/  SYNCS.PHASECHK.TRANS64.TRYWAIT P0, [R0+URZ], R3 ;  /* 0x00000003000075a7 */ /* 0x0022a400080011ff */
[----:B--2---:R-:W-:Y:S05]  /*95c0*/  @!P0 NANOSLEEP.SYNCS 0x989680 ;  /* 0x009896800000895d */ /* 0x004fea0003900000 */
[----:B------:R-:W2:Y:S02]  /*95d0*/  @!P0 SYNCS.PHASECHK.TRANS64 P0, [R0+URZ], R3 ;  /* 0x00000003000085a7 */ /* 0x000ea400080010ff */
[----:B--2---:R-:W-:Y:S05]  /*95e0*/  @!P0 BRA `(.L_x_244) ;  /* 0xfffffffc00f08947 */ /* 0x004fea000383ffff */
[----:B------:R-:W-:Y:S05]  /*95f0*/  BRA `(.L_x_245) ;  /* 0xffffffac00647947 */ /* 0x000fea000383ffff */
.L_x_85:
[----:B----4-:R-:W-:-:S07]  /*9600*/  MOV R0, UR5 ;  /* 0x0000000500007c02 */ /* 0x010fce0008000f00 */
.L_x_246:
[----:B-1----:R1:W2:Y:S02]  /*9610*/  SYNCS.PHASECHK.TRANS64.TRYWAIT P0, [R0+URZ], R3 ;  /* 0x00000003000075a7 */ /* 0x0022a400080011ff */
[----:B--2---:R-:W-:Y:S05]  /*9620*/  @!P0 NANOSLEEP.SYNCS 0x989680 ;  /* 0x009896800000895d */ /* 0x004fea0003900000 */
[----:B------:R-:W2:Y:S02]  /*9630*/  @!P0 SYNCS.PHASECHK.TRANS64 P0, [R0+URZ], R3 ;  /* 0x00000003000085a7 */ /* 0x000ea400080010ff */
[----:B--2---:R-:W-:Y:S05]  /*9640*/  @!P0 BRA `(.L_x_246) ;  /* 0xfffffffc00f08947 */ /* 0x004fea000383ffff */
[----:B------:R-:W-:Y:S05]  /*9650*/  BRA `(.L_x_247) ;  /* 0xffffffac00707947 */ /* 0x000fea000383ffff */
.L_x_86:
[----:B----4-:R-:W-:-:S07]  /*9660*/  MOV R0, UR5 ;  /* 0x0000000500007c02 */ /* 0x010fce0008000f00 */
.L_x_248:
[----:B-1----:R1:W2:Y:S02]  /*9670*/  SYNCS.PHASECHK.TRANS64.TRYWAIT P0, [R0+URZ], R3 ;  /* 0x00000003000075a7 */ /* 0x0022a400080011ff */
[----:B--2---:R-:W-:Y:S05]  /*9680*/  @!P0 NANOSLEEP.SYNCS 0x989680 ;  /* 0x009896800000895d */ /* 0x004fea0003900000 */
[----:B------:R-:W2:Y:S02]  /*9690*/  @!P0 SYNCS.PHASECHK.TRANS64 P0, [R0+URZ], R3 ;  /* 0x00000003000085a7 */ /* 0x000ea400080010ff */
[----:B--2---:R-:W-:Y:S05]  /*96a0*/  @!P0 BRA `(.L_x_248) ;  /* 0xfffffffc00f08947 */ /* 0x004fea000383ffff */
[----:B------:R-:W-:Y:S05]  /*96b0*/  BRA `(.L_x_249) ;  /* 0xffffffac007c7947 */ /* 0x000fea000383ffff */
.L_x_87:
[----:B----4-:R-:W-:-:S07]  /*96c0*/  MOV R0, UR5 ;  /* 0x0000000500007c02 */ /* 0x010fce0008000f00 */
.L_x_250:
[----:B-1----:R1:W2:Y:S02]  /*96d0*/  SYNCS.PHASECHK.TRANS64.TRYWAIT P0, [R0+URZ], R3 ;  /* 0x00000003000075a7 */ /* 0x0022a400080011ff */
[----:B--2---:R-:W-:Y:S05]  /*96e0*/  @!P0 NANOSLEEP.SYNCS 0x989680 ;  /* 0x009896800000895d */ /* 0x004fea0003900000 */
[----:B------:R-:W2:Y:S02]  /*96f0*/  @!P0 SYNCS.PHASECHK.TRANS64 P0, [R0+URZ], R3 ;  /* 0x00000003000085a7 */ /* 0x000ea400080010ff */
[----:B--2---:R-:W-:Y:S05]  /*9700*/  @!P0 BRA `(.L_x_250) ;  /* 0xfffffffc00f08947 */ /* 0x004fea000383ffff */
[----:B------:R-:W-:Y:S05]  /*9710*/  BRA `(.L_x_251) ;  /* 0xffffffac00887947 */ /* 0x000fea000383ffff */
.L_x_88:
[----:B----4-:R-:W-:-:S07]  /*9720*/  MOV R0, UR5 ;  /* 0x0000000500007c02 */ /* 0x010fce0008000f00 */
.L_x_252:
[----:B-1----:R1:W2:Y:S02]  /*9730*/  SYNCS.PHASECHK.TRANS64.TRYWAIT P0, [R0+URZ], R3 ;  /* 0x00000003000075a7 */ /* 0x0022a400080011ff */
[----:B--2---:R-:W-:Y:S05]  /*9740*/  @!P0 NANOSLEEP.SYNCS 0x989680 ;  /* 0x009896800000895d */ /* 0x004fea0003900000 */
[----:B------:R-:W2:Y:S02]  /*9750*/  @!P0 SYNCS.PHASECHK.TRANS64 P0, [R0+URZ], R3 ;  /* 0x00000003000085a7 */ /* 0x000ea400080010ff */
[----:B--2---:R-:W-:Y:S05]  /*9760*/  @!P0 BRA `(.L_x_252) ;  /* 0xfffffffc00f08947 */ /* 0x004fea000383ffff */
[----:B------:R-:W-:Y:S05]  /*9770*/  BRA `(.L_x_253) ;  /* 0xffffffac00947947 */ /* 0x000fea000383ffff */
.L_x_89:
[----:B----4-:R-:W-:-:S07]  /*9780*/  MOV R0, UR5 ;  /* 0x0000000500007c02 */ /* 0x010fce0008000f00 */
.L_x_254:
[----:B-1----:R1:W2:Y:S02]  /*9790*/  SYNCS.PHASECHK.TRANS64.TRYWAIT P0, [R0+URZ], R3 ;  /* 0x00000003000075a7 */ /* 0x0022a400080011ff */
[----:B--2---:R-:W-:Y:S05]  /*97a0*/  @!P0 NANOSLEEP.SYNCS 0x989680 ;  /* 0x009896800000895d */ /* 0x004fea0003900000 */
[----:B------:R-:W2:Y:S02]  /*97b0*/  @!P0 SYNCS.PHASECHK.TRANS64 P0, [R0+URZ], R3 ;  /* 0x00000003000085a7 */ /* 0x000ea400080010ff */
[----:B--2---:R-:W-:Y:S05]  /*97c0*/  @!P0 BRA `(.L_x_254) ;  /* 0xfffffffc00f08947 */ /* 0x004fea000383ffff */
[----:B------:R-:W-:Y:S05]  /*97d0*/  BRA `(.L_x_255) ;  /* 0xffffffac00a07947 */ /* 0x000fea000383ffff */
.L_x_92:
[----:B-1----:R1:W2:Y:S02]  /*97e0*/  SYNCS.PHASECHK.TRANS64.TRYWAIT P0, [R0+URZ+0x3e0], R5 ;  /* 0x0003e005000075a7 */ /* 0x0022a400080011ff */
[----:B--2---:R-:W-:Y:S05]  /*97f0*/  @!P0 NANOSLEEP.SYNCS 0x989680 ;  /* 0x009896800000895d */ /* 0x004fea0003900000 */
[----:B------:R-:W2:Y:S02]  /*9800*/  @!P0 SYNCS.PHASECHK.TRANS64 P0, [R0+URZ+0x3e0], R5 ;  /* 0x0003e005000085a7 */ /* 0x000ea400080010ff */
[----:B--2---:R-:W-:Y:S05]  /*9810*/  @!P0 BRA `(.L_x_92) ;  /* 0xfffffffc00f08947 */ /* 0x004fea000383ffff */
[----:B------:R-:W-:Y:S05]  /*9820*/  BRA `(.L_x_256) ;  /* 0xffffffac00fc7947 */ /* 0x000fea000383ffff */
.L_x_93:
[----:B------:R-:W-:-:S07]  /*9830*/  MOV R0, UR5 ;  /* 0x0000000500007c02 */ /* 0x000fce0008000f00 */
.L_x_257:
[----:B-1----:R1:W2:Y:S02]  /*9840*/  SYNCS.PHASECHK.TRANS64.TRYWAIT P0, [R0+URZ+0x390], R5 ;  /* 0x00039005000075a7 */ /* 0x0022a400080011ff */
[----:B--2---:R-:W-:Y:S05]  /*9850*/  @!P0 NANOSLEEP.SYNCS 0x989680 ;  /* 0x009896800000895d */ /* 0x004fea0003900000 */
[----:B------:R-:W2:Y:S02]  /*9860*/  @!P0 SYNCS.PHASECHK.TRANS64 P0, [R0+URZ+0x390], R5 ;  /* 0x00039005000085a7 */ /* 0x000ea400080010ff */
[----:B--2---:R-:W-:Y:S05]  /*9870*/  @!P0 BRA `(.L_x_257) ;  /* 0xfffffffc00f08947 */ /* 0x004fea000383ffff */
[----:B------:R-:W-:Y:S05]  /*9880*/  BRA `(.L_x_258) ;  /* 0xffffffb0000c7947 */ /* 0x000fea000383ffff */
.L_x_94:
[----:B-1----:R1:W2:Y:S02]  /*9890*/  SYNCS.PHASECHK.TRANS64.TRYWAIT P1, [R0+URZ+0x380], R5 ;  /* 0x00038005000075a7 */ /* 0x0022a400080211ff */
[----:B--2---:R-:W-:Y:S05]  /*98a0*/  @!P1 NANOSLEEP.SYNCS 0x989680 ;  /* 0x009896800000995d */ /* 0x004fea0003900000 */
[----:B------:R-:W2:Y:S02]  /*98b0*/  @!P1 SYNCS.PHASECHK.TRANS64 P1, [R0+URZ+0x380], R5 ;  /* 0x00038005000095a7 */ /* 0x000ea400080210ff */
[----:B--2---:R-:W-:Y:S05]  /*98c0*/  @!P1 BRA `(.L_x_94) ;  /* 0xfffffffc00f09947 */ /* 0x004fea000383ffff */
[----:B------:R-:W-:Y:S05]  /*98d0*/  BRA `(.L_x_259) ;  /* 0xffffffb0003c7947 */ /* 0x000fea000383ffff */
.L_x_97:
[----:B------:R-:W-:-:S07]  /*98e0*/  MOV R0, UR5 ;  /* 0x0000000500007c02 */ /* 0x000fce0008000f00 */
.L_x_260:
[----:B-1----:R1:W2:Y:S02]  /*98f0*/  SYNCS.PHASECHK.TRANS64.TRYWAIT P0, [R0+URZ+0x390], R3 ;  /* 0x00039003000075a7 */ /* 0x0022a400080011ff */
[----:B--2---:R-:W-:Y:S05]  /*9900*/  @!P0 NANOSLEEP.SYNCS 0x989680 ;  /* 0x009896800000895d */ /* 0x004fea0003900000 */
[----:B------:R-:W2:Y:S02]  /*9910*/  @!P0 SYNCS.PHASECHK.TRANS64 P0, [R0+URZ+0x390], R3 ;  /* 0x00039003000085a7 */ /* 0x000ea400080010ff */
[----:B--2---:R-:W-:Y:S05]  /*9920*/  @!P0 BRA `(.L_x_260) ;  /* 0xfffffffc00f08947 */ /* 0x004fea000383ffff */
[----:B------:R-:W-:Y:S05]  /*9930*/  BRA `(.L_x_96) ;  /* 0xffffffb000907947 */ /* 0x000fea000383ffff */
.L_x_104:
[----:B-1----:R1:W2:Y:S02]  /*9940*/  SYNCS.PHASECHK.TRANS64.TRYWAIT P1, [R0+URZ+0x380], R5 ;  /* 0x00038005000075a7 */ /* 0x0022a400080211ff */
[----:B--2---:R-:W-:Y:S05]  /*9950*/  @!P1 NANOSLEEP.SYNCS 0x989680 ;  /* 0x009896800000995d */ /* 0x004fea0003900000 */
[----:B------:R-:W2:Y:S02]  /*9960*/  @!P1 SYNCS.PHASECHK.TRANS64 P1, [R0+URZ+0x380], R5 ;  /* 0x00038005000095a7 */ /* 0x000ea400080210ff */
[----:B--2---:R-:W-:Y:S05]  /*9970*/  @!P1 BRA `(.L_x_104) ;  /* 0xfffffffc00f09947 */ /* 0x004fea000383ffff */
[----:B------:R-:W-:Y:S05]  /*9980*/  BRA `(.L_x_261) ;  /* 0xffffffb400e87947 */ /* 0x000fea000383ffff */
.L_x_105:
[----:B------:R-:W-:-:S07]  /*9990*/  MOV R3, UR9 ;  /* 0x0000000900037c02 */ /* 0x000fce0008000f00 */
.L_x_262:
[----:B-1----:R1:W2:Y:S02]  /*99a0*/  SYNCS.PHASECHK.TRANS64.TRYWAIT P0, [R3+URZ+0x3c0], R0 ;  /* 0x0003c000030075a7 */ /* 0x0022a400080011ff */
[----:B--2---:R-:W-:Y:S05]  /*99b0*/  @!P0 NANOSLEEP.SYNCS 0x989680 ;  /* 0x009896800000895d */ /* 0x004fea0003900000 */
[----:B------:R-:W2:Y:S02]  /*99c0*/  @!P0 SYNCS.PHASECHK.TRANS64 P0, [R3+URZ+0x3c0], R0 ;  /* 0x0003c000030085a7 */ /* 0x000ea400080010ff */
[----:B--2---:R-:W-:Y:S05]  /*99d0*/  @!P0 BRA `(.L_x_262) ;  /* 0xfffffffc00f08947 */ /* 0x004fea000383ffff */
[----:B------:R-:W-:Y:S05]  /*99e0*/  BRA `(.L_x_263) ;  /* 0xffffffb8001c7947 */ /* 0x000fea000383ffff */
.L_x_108:
[----:B------:R-:W-:Y:S07]  /*99f0*/  MOV R0, UR7 ;  /* 0x0000000700007c02 */ /* 0x000fee0008000f00 */
.L_x_264:
[----:B-1----:R1:W2:Y:S02]  /*9a00*/  SYNCS.PHASECHK.TRANS64.TRYWAIT P0, [R0+URZ], R3 ;  /* 0x00000003000075a7 */ /* 0x0022a400080011ff */
[----:B--2---:R-:W-:Y:S05]  /*9a10*/  @!P0 NANOSLEEP.SYNCS 0x989680 ;  /* 0x009896800000895d */ /* 0x004fea0003900000 */
[----:B------:R-:W2:Y:S02]  /*9a20*/  @!P0 SYNCS.PHASECHK.TRANS64 P0, [R0+URZ], R3 ;  /* 0x00000003000085a7 */ /* 0x000ea400080010ff */
[----:B--2---:R-:W-:Y:S05]  /*9a30*/  @!P0 BRA `(.L_x_264) ;  /* 0xfffffffc00f08947 */ /* 0x004fea000383ffff */
[----:B------:R-:W-:Y:S05]  /*9a40*/  BRA `(.L_x_107) ;  /* 0xffffffb800547947 */ /* 0x000fea000383ffff */
.L_x_111:
[----:B------:R-:W-:-:S07]  /*9a50*/  MOV R0, UR5 ;  /* 0x0000000500007c02 */ /* 0x000fce0008000f00 */
.L_x_265:
[----:B--2---:R2:W3:Y:S02]  /*9a60*/  SYNCS.PHASECHK.TRANS64.TRYWAIT P0, [R0+URZ], R3 ;  /* 0x00000003000075a7 */ /* 0x0044e400080011ff */
[----:B---3--:R-:W-:Y:S05]  /*9a70*/  @!P0 NANOSLEEP.SYNCS 0x989680 ;  /* 0x009896800000895d */ /* 0x008fea0003900000 */
[----:B------:R-:W3:Y:S02]  /*9a80*/  @!P0 SYNCS.PHASECHK.TRANS64 P0, [R0+URZ], R3 ;  /* 0x00000003000085a7 */ /* 0x000ee400080010ff */
[----:B---3--:R-:W-:Y:S05]  /*9a90*/  @!P0 BRA `(.L_x_265) ;  /* 0xfffffffc00f08947 */ /* 0x008fea000383ffff */
[----:B------:R-:W-:Y:S05]  /*9aa0*/  BRA `(.L_x_266) ;  /* 0xffffffb800f47947 */ /* 0x000fea000383ffff */
.L_x_112:
[----:B------:R-:W-:-:S07]  /*9ab0*/  MOV R0, UR5 ;  /* 0x0000000500007c02 */ /* 0x000fce0008000f00 */
.L_x_267:
[----:B--2---:R2:W3:Y:S02]  /*9ac0*/  SYNCS.PHASECHK.TRANS64.TRYWAIT P0, [R0+URZ], R3 ;  /* 0x00000003000075a7 */ /* 0x0044e400080011ff */
[----:B---3--:R-:W-:Y:S05]  /*9ad0*/  @!P0 NANOSLEEP.SYNCS 0x989680 ;  /* 0x009896800000895d */ /* 0x008fea0003900000 */
[----:B------:R-:W3:Y:S02]  /*9ae0*/  @!P0 SYNCS.PHASECHK.TRANS64 P0, [R0+URZ], R3 ;  /* 0x00000003000085a7 */ /* 0x000ee400080010ff */
[----:B---3--:R-:W-:Y:S05]  /*9af0*/  @!P0 BRA `(.L_x_267) ;  /* 0xfffffffc00f08947 */ /* 0x008fea000383ffff */
[----:B------:R-:W-:Y:S05]  /*9b00*/  BRA `(.L_x_268) ;  /* 0xffffffbc00007947 */ /* 0x000fea000383ffff */
.L_x_113:
[----:B------:R-:W-:-:S07]  /*9b10*/  MOV R0, UR5 ;  /* 0x0000000500007c02 */ /* 0x000fce0008000f00 */
.L_x_269:
[----:B--2---:R2:W3:Y:S02]  /*9b20*/  SYNCS.PHASECHK.TRANS64.TRYWAIT P0, [R0+URZ], R3 ;  /* 0x00000003000075a7 */ /* 0x0044e400080011ff */
[----:B---3--:R-:W-:Y:S05]  /*9b30*/  @!P0 NANOSLEEP.SYNCS 0x989680 ;  /* 0x009896800000895d */ /* 0x008fea0003900000 */
[----:B------:R-:W3:Y:S02]  /*9b40*/  @!P0 SYNCS.PHASECHK.TRANS64 P0, [R0+URZ], R3 ;  /* 0x00000003000085a7 */ /* 0x000ee400080010ff */
[----:B---3--:R-:W-:Y:S05]  /*9b50*/  @!P0 BRA `(.L_x_269) ;  /* 0xfffffffc00f08947 */ /* 0x008fea000383ffff */
[----:B------:R-:W-:Y:S05]  /*9b60*/  BRA `(.L_x_270) ;  /* 0xffffffbc000c7947 */ /* 0x000fea000383ffff */
.L_x_114:
[----:B------:R-:W-:-:S07]  /*9b70*/  MOV R0, UR7 ;  /* 0x0000000700007c02 */ /* 0x000fce0008000f00 */
.L_x_271:
[----:B--2---:R2:W3:Y:S02]  /*9b80*/  SYNCS.PHASECHK.TRANS64.TRYWAIT P0, [R0+URZ], R3 ;  /* 0x00000003000075a7 */ /* 0x0044e400080011ff */
[----:B---3--:R-:W-:Y:S05]  /*9b90*/  @!P0 NANOSLEEP.SYNCS 0x989680 ;  /* 0x009896800000895d */ /* 0x008fea0003900000 */
[----:B------:R-:W3:Y:S02]  /*9ba0*/  @!P0 SYNCS.PHASECHK.TRANS64 P0, [R0+URZ], R3 ;  /* 0x00000003000085a7 */ /* 0x000ee400080010ff */
[----:B---3--:R-:W-:Y:S05]  /*9bb0*/  @!P0 BRA `(.L_x_271) ;  /* 0xfffffffc00f08947 */ /* 0x008fea000383ffff */
[----:B------:R-:W-:Y:S05]  /*9bc0*/  BRA `(.L_x_272) ;  /* 0xffffffbc00187947 */ /* 0x000fea000383ffff */
.L_x_119:
[----:B---3--:R3:W1:Y:S02]  /*9bd0*/  SYNCS.PHASECHK.TRANS64.TRYWAIT P0, [R0+URZ+0x380], R3 ;  /* 0x00038003000075a7 */ /* 0x00866400080011ff */
[----:B-1----:R-:W-:Y:S05]  /*9be0*/  @!P0 NANOSLEEP.SYNCS 0x989680 ;  /* 0x009896800000895d */ /* 0x002fea0003900000 */
[----:B------:R-:W1:Y:S02]  /*9bf0*/  @!P0 SYNCS.PHASECHK.TRANS64 P0, [R0+URZ+0x380], R3 ;  /* 0x00038003000085a7 */ /* 0x000e6400080010ff */
[----:B-1----:R-:W-:Y:S05]  /*9c00*/  @!P0 BRA `(.L_x_119) ;  /* 0xfffffffc00f08947 */ /* 0x002fea000383ffff */
[----:B------:R-:W-:Y:S05]  /*9c10*/  BRA `(.L_x_273) ;  /* 0xffffffc000147947 */ /* 0x000fea000383ffff */
.L_x_122:
[----:B------:R-:W-:Y:S07]  /*9c20*/  MOV R0, UR6 ;  /* 0x0000000600007c02 */ /* 0x000fee0008000f00 */
.L_x_274:
[----:B-1----:R1:W3:Y:S02]  /*9c30*/  SYNCS.PHASECHK.TRANS64.TRYWAIT P0, [R0+URZ+0x378], R3 ;  /* 0x00037803000075a7 */ /* 0x0022e400080011ff */
[----:B---3--:R-:W-:Y:S05]  /*9c40*/  @!P0 NANOSLEEP.SYNCS 0x989680 ;  /* 0x009896800000895d */ /* 0x008fea0003900000 */
[----:B------:R-:W3:Y:S02]  /*9c50*/  @!P0 SYNCS.PHASECHK.TRANS64 P0, [R0+URZ+0x378], R3 ;  /* 0x00037803000085a7 */ /* 0x000ee400080010ff */
[----:B---3--:R-:W-:Y:S05]  /*9c60*/  @!P0 BRA `(.L_x_274) ;  /* 0xfffffffc00f08947 */ /* 0x008fea000383ffff */
[----:B------:R-:W-:Y:S05]  /*9c70*/  BRA `(.L_x_121) ;  /* 0xffffffc400007947 */ /* 0x000fea000383ffff */
.L_x_125:
[----:B------:R-:W-:Y:S07]  /*9c80*/  MOV R3, UR6 ;  /* 0x0000000600037c02 */ /* 0x000fee0008000f00 */
.L_x_275:
[----:B-1----:R1:W2:Y:S02]  /*9c90*/  SYNCS.PHASECHK.TRANS64.TRYWAIT P2, [R3+URZ+0x368], R26 ;  /* 0x0003681a030075a7 */ /* 0x0022a400080411ff */
[----:B--2---:R-:W-:Y:S05]  /*9ca0*/  @!P2 NANOSLEEP.SYNCS 0x989680 ;  /* 0x009896800000a95d */ /* 0x004fea0003900000 */
[----:B------:R-:W2:Y:S02]  /*9cb0*/  @!P2 SYNCS.PHASECHK.TRANS64 P2, [R3+URZ+0x368], R26 ;  /* 0x0003681a0300a5a7 */ /* 0x000ea400080410ff */
[----:B--2---:R-:W-:Y:S05]  /*9cc0*/  @!P2 BRA `(.L_x_275) ;  /* 0xfffffffc00f0a947 */ /* 0x004fea000383ffff */
[----:B------:R-:W-:Y:S05]  /*9cd0*/  BRA `(.L_x_276) ;  /* 0xffffffc400947947 */ /* 0x000fea000383ffff */
.L_x_128:
[----:B--2---:R2:W4:Y:S02]  /*9ce0*/  SYNCS.PHASECHK.TRANS64.TRYWAIT P0, [R0+URZ+0x380], R3 ;  /* 0x00038003000075a7 */ /* 0x00452400080011ff */
[----:B----4-:R-:W-:Y:S05]  /*9cf0*/  @!P0 NANOSLEEP.SYNCS 0x989680 ;  /* 0x009896800000895d */ /* 0x010fea0003900000 */
[----:B------:R-:W4:Y:S02]  /*9d00*/  @!P0 SYNCS.PHASECHK.TRANS64 P0, [R0+URZ+0x380], R3 ;  /* 0x00038003000085a7 */ /* 0x000f2400080010ff */
[----:B----4-:R-:W-:Y:S05]  /*9d10*/  @!P0 BRA `(.L_x_128) ;  /* 0xfffffffc00f08947 */ /* 0x010fea000383ffff */
[----:B------:R-:W-:Y:S05]  /*9d20*/  BRA `(.L_x_277) ;  /* 0xffffffc800f07947 */ /* 0x000fea000383ffff */
.L_x_139:
[----:B-1----:R-:W-:Y:S04]  /*9d30*/  MOV R0, UR43 ;  /* 0x0000002b00007c02 */ /* 0x002fe80008000f00 */
[----:B------:R1:W2:Y:S03]  /*9d40*/  SYNCS.PHASECHK.TRANS64.TRYWAIT P1, [R0+URZ+0x360], R3 ;  /* 0x00036003000075a7 */ /* 0x0002a600080211ff */
[----:B--2---:R-:W-:Y:S05]  /*9d50*/  @!P1 NANOSLEEP.SYNCS 0x989680 ;  /* 0x009896800000995d */ /* 0x004fea0003900000 */
[----:B------:R-:W2:Y:S02]  /*9d60*/  @!P1 SYNCS.PHASECHK.TRANS64 P1, [R0+URZ+0x360], R3 ;  /* 0x00036003000095a7 */ /* 0x000ea400080210ff */
[----:B--2---:R-:W-:Y:S05]  /*9d70*/  @!P1 BRA `(.L_x_139) ;  /* 0xfffffffc00ec9947 */ /* 0x004fea000383ffff */
[----:B------:R-:W-:Y:S05]  /*9d80*/  BRA `(.L_x_138) ;  /* 0xffffffd400e47947 */ /* 0x000fea000383ffff */
.L_x_141:
[----:B-1----:R1:W4:Y:S02]  /*9d90*/  SYNCS.PHASECHK.TRANS64.TRYWAIT P1, [R92+URZ+0x3a0], R7 ;  /* 0x0003a0075c0075a7 */ /* 0x00232400080211ff */
[----:B----4-:R-:W-:Y:S05]  /*9da0*/  @!P1 NANOSLEEP.SYNCS 0x989680 ;  /* 0x009896800000995d */ /* 0x010fea0003900000 */
[----:B------:R-:W4:Y:S02]  /*9db0*/  @!P1 SYNCS.PHASECHK.TRANS64 P1, [R92+URZ+0x3a0], R7 ;  /* 0x0003a0075c0095a7 */ /* 0x000f2400080210ff */
[----:B----4-:R-:W-:Y:S05]  /*9dc0*/  @!P1 BRA `(.L_x_141) ;  /* 0xfffffffc00f09947 */ /* 0x010fea000383ffff */
[----:B------:R-:W-:Y:S05]  /*9dd0*/  BRA `(.L_x_140) ;  /* 0xffffffd800207947 */ /* 0x000fea000383ffff */
        .weak           $__internal_0_$__cuda_sm10x_tcgen05_guardrail_trap_col_being_dealloced_not_returned_by_alloc
        .type           $__internal_0_$__cuda_sm10x_tcgen05_guardrail_trap_col_being_dealloced_not_returned_by_alloc,@function
        .size           $__internal_0_$__cuda_sm10x_tcgen05_guardrail_trap_col_being_dealloced_not_returned_by_alloc,($__internal_1_$__cuda_sm10x_tcgen05_guardrail_trap_phase_invalid_during_alloc - $__internal_0_$__cuda_sm10x_tcgen05_guardrail_trap_col_being_dealloced_not_returned_by_alloc)
$__internal_0_$__cuda_sm10x_tcgen05_guardrail_trap_col_being_dealloced_not_returned_by_alloc:
[----:B------:R-:W-:Y:S05]  /*9de0*/  BPT.TRAP 0x1 ;  /* 0x000000040000795c */ /* 0x000fea0000300000 */
[----:B------:R-:W-:-:S04]  /*9df0*/  HFMA2 R3, -RZ, RZ, 0, 0 ;  /* 0x00000000ff037431 */ /* 0x000fc800000001ff */
[----:B------:R-:W-:Y:S05]  /*9e00*/  RET.REL.NODEC R2 `(_ZN7cutlass13device_kernelINS_4gemm6kernel13GemmUniversalIN4cute5tupleIJiiiiEEENS1_10collective13CollectiveMmaINS1_35MainloopSm100TmaUmmaWarpSpecializedILi54ELi2ELi4ENS5_IJNS4_1CILi1EEESB_SB_EEEEENS5_IJNSA_ILi64EEESE_NSA_ILi32EEEEEENS_12float_e5m2_tENS5_IJlSB_lEEESH_SI_NS4_8TiledMMAINS4_8MMA_AtomIJNS4_10MMA_TraitsINS4_19SM100_MMA_F8F6F4_SSEJSH_SH_fSE_SE_NS4_17integral_constantINS4_4UMMA5MajorELSP_0EEESQ_NSN_INSO_7ScaleInELSR_0EEESS_EEEEEENS4_6LayoutISC_NS5_IJNSA_ILi0EEESW_SW_EEEEENS5_IJNS4_10UnderscoreESZ_SZ_EEEEENS4_13SM90_TMA_LOADENS4_14ComposedLayoutINS4_7SwizzleILi1ELi4ELi3EEENS4_18smem_ptr_flag_bitsILi8EEENSV_INS5_IJNSA_ILi8EEESF_EEENS5_IJSF_SB_EEEEEEEvNS4_8identityES12_S1C_vS1D_EENS_8epilogue10collective18CollectiveEpilogueINS1F_23Sm100TmaWarpSpecializedILi1ELi1ELi32ELb0ELb0EEEJSG_NS5_IJNSV_ISE_SB_EES1K_EEESH_SI_SH_SI_NS1F_6fusion15FusionCallbacksIS1J_NS1M_17LinearCombinationISH_fSH_fLNS_15FloatRoundStyleE2EEESG_S1L_JEEENS4_5SM1004TMEM4LOAD26SM100_TMEM_LOAD_16dp32b32xES12_NS13_INS14_ILi2ELi4ELi3EEES17_NSV_INS5_IJS18_SE_EEENS5_IJSE_SB_EEEEEEENS4_39AutoVectorizingCopyWithAssumedAlignmentILi128EEENS4_14SM90_TMA_STOREES20_S22_S22_EEEvvEEEEvNT_6ParamsE) ;  /* 0xffffff60027c7950 */ /* 0x000fea0003c3ffff */
        .weak           $__internal_1_$__cuda_sm10x_tcgen05_guardrail_trap_phase_invalid_during_alloc
        .type           $__internal_1_$__cuda_sm10x_tcgen05_guardrail_trap_phase_invalid_during_alloc,@function
        .size           $__internal_1_$__cuda_sm10x_tcgen05_guardrail_trap_phase_invalid_during_alloc,($__internal_2_$__cuda_sm10x_tcgen05_guardrail_trap_unallocated_columns_being_dealloced - $__internal_1_$__cuda_sm10x_tcgen05_guardrail_trap_phase_invalid_during_alloc)
$__internal_1_$__cuda_sm10x_tcgen05_guardrail_trap_phase_invalid_during_alloc:
[----:B------:R-:W-:Y:S05]  /*9e10*/  BPT.TRAP 0x1 ;  /* 0x000000040000795c */ /* 0x000fea0000300000 */
[----:B------:R-:W-:-:S04]  /*9e20*/  MOV R3, 0x0 ;  /* 0x0000000000037802 */ /* 0x000fc80000000f00 */
[----:B------:R-:W-:Y:S05]  /*9e30*/  RET.REL.NODEC R2 `(_ZN7cutlass13device_kernelINS_4gemm6kernel13GemmUniversalIN4cute5tupleIJiiiiEEENS1_10collective13CollectiveMmaINS1_35MainloopSm100TmaUmmaWarpSpecializedILi54ELi2ELi4ENS5_IJNS4_1CILi1EEESB_SB_EEEEENS5_IJNSA_ILi64EEESE_NSA_ILi32EEEEEENS_12float_e5m2_tENS5_IJlSB_lEEESH_SI_NS4_8TiledMMAINS4_8MMA_AtomIJNS4_10MMA_TraitsINS4_19SM100_MMA_F8F6F4_SSEJSH_SH_fSE_SE_NS4_17integral_constantINS4_4UMMA5MajorELSP_0EEESQ_NSN_INSO_7ScaleInELSR_0EEESS_EEEEEENS4_6LayoutISC_NS5_IJNSA_ILi0EEESW_SW_EEEEENS5_IJNS4_10UnderscoreESZ_SZ_EEEEENS4_13SM90_TMA_LOADENS4_14ComposedLayoutINS4_7SwizzleILi1ELi4ELi3EEENS4_18smem_ptr_flag_bitsILi8EEENSV_INS5_IJNSA_ILi8EEESF_EEENS5_IJSF_SB_EEEEEEEvNS4_8identityES12_S1C_vS1D_EENS_8epilogue10collective18CollectiveEpilogueINS1F_23Sm100TmaWarpSpecializedILi1ELi1ELi32ELb0ELb0EEEJSG_NS5_IJNSV_ISE_SB_EES1K_EEESH_SI_SH_SI_NS1F_6fusion15FusionCallbacksIS1J_NS1M_17LinearCombinationISH_fSH_fLNS_15FloatRoundStyleE2EEESG_S1L_JEEENS4_5SM1004TMEM4LOAD26SM100_TMEM_LOAD_16dp32b32xES12_NS13_INS14_ILi2ELi4ELi3EEES17_NSV_INS5_IJS18_SE_EEENS5_IJSE_SB_EEEEEEENS4_39AutoVectorizingCopyWithAssumedAlignmentILi128EEENS4_14SM90_TMA_STOREES20_S22_S22_EEEvvEEEEvNT_6ParamsE) ;  /* 0xffffff6002707950 */ /* 0x000fea0003c3ffff */
        .weak           $__internal_2_$__cuda_sm10x_tcgen05_guardrail_trap_unallocated_columns_being_dealloced
        .type           $__internal_2_$__cuda_sm10x_tcgen05_guardrail_trap_unallocated_columns_being_dealloced,@function
        .size           $__internal_2_$__cuda_sm10x_tcgen05_guardrail_trap_unallocated_columns_being_dealloced,(.L_x_279 - $__internal_2_$__cuda_sm10x_tcgen05_guardrail_trap_unallocated_columns_being_dealloced)
$__internal_2_$__cuda_sm10x_tcgen05_guardrail_trap_unallocated_columns_being_dealloced:
[----:B------:R-:W-:Y:S05]  /*9e40*/  BPT.TRAP 0x1 ;  /* 0x000000040000795c */ /* 0x000fea0000300000 */
[----:B------:R-:W-:-:S04]  /*9e50*/  HFMA2 R3, -RZ, RZ, 0, 0 ;  /* 0x00000000ff037431 */ /* 0x000fc800000001ff */
[----:B------:R-:W-:Y:S05]  /*9e60*/  RET.REL.NODEC R2 `(_ZN7cutlass13device_kernelINS_4gemm6kernel13GemmUniversalIN4cute5tupleIJiiiiEEENS1_10collective13CollectiveMmaINS1_35MainloopSm100TmaUmmaWarpSpecializedILi54ELi2ELi4ENS5_IJNS4_1CILi1EEESB_SB_EEEEENS5_IJNSA_ILi64EEESE_NSA_ILi32EEEEEENS_12float_e5m2_tENS5_IJlSB_lEEESH_SI_NS4_8TiledMMAINS4_8MMA_AtomIJNS4_10MMA_TraitsINS4_19SM100_MMA_F8F6F4_SSEJSH_SH_fSE_SE_NS4_17integral_constantINS4_4UMMA5MajorELSP_0EEESQ_NSN_INSO_7ScaleInELSR_0EEESS_EEEEEENS4_6LayoutISC_NS5_IJNSA_ILi0EEESW_SW_EEEEENS5_IJNS4_10UnderscoreESZ_SZ_EEEEENS4_13SM90_TMA_LOADENS4_14ComposedLayoutINS4_7SwizzleILi1ELi4ELi3EEENS4_18smem_ptr_flag_bitsILi8EEENSV_INS5_IJNSA_ILi8EEESF_EEENS5_IJSF_SB_EEEEEEEvNS4_8identityES12_S1C_vS1D_EENS_8epilogue10collective18CollectiveEpilogueINS1F_23Sm100TmaWarpSpecializedILi1ELi1ELi32ELb0ELb0EEEJSG_NS5_IJNSV_ISE_SB_EES1K_EEESH_SI_SH_SI_NS1F_6fusion15FusionCallbacksIS1J_NS1M_17LinearCombinationISH_fSH_fLNS_15FloatRoundStyleE2EEESG_S1L_JEEENS4_5SM1004TMEM4LOAD26SM100_TMEM_LOAD_16dp32b32xES12_NS13_INS14_ILi2ELi4ELi3EEES17_NSV_INS5_IJS18_SE_EEENS5_IJSE_SB_EEEEEEENS4_39AutoVectorizingCopyWithAssumedAlignmentILi128EEENS4_14SM90_TMA_STOREES20_S22_S22_EEEvvEEEEvNT_6ParamsE) ;  /* 0xffffff6002647950 */ /* 0x000fea0003c3ffff */
.L_x_278:
[----:B------:R-:W-:-:S00]  /*9e70*/  BRA `(.L_x_278) ;  /* 0xfffffffc00fc7947 */ /* 0x000fc0000383ffff */
[----:B------:R-:W-:-:S00]  /*9e80*/  NOP ;  /* 0x0000000000007918 */ /* 0x000fc00000000000 */
[----:B------:R-:W-:-:S00]  /*9e90*/  NOP ;  /* 0x0000000000007918 */ /* 0x000fc00000000000 */
[----:B------:R-:W-:-:S00]  /*9ea0*/  NOP ;  /* 0x0000000000007918 */ /* 0x000fc00000000000 */
[----:B------:R-:W-:-:S00]  /*9eb0*/  NOP ;  /* 0x0000000000007918 */ /* 0x000fc00000000000 */
[----:B------:R-:W-:-:S00]  /*9ec0*/  NOP ;  /* 0x0000000000007918 */ /* 0x000fc00000000000 */
[----:B------:R-:W-:-:S00]  /*9ed0*/  NOP ;  /* 0x0000000000007918 */ /* 0x000fc00000000000 */
[----:B------:R-:W-:-:S00]  /*9ee0*/  NOP ;  /* 0x0000000000007918 */ /* 0x000fc00000000000 */
[----:B------:R-:W-:-:S00]  /*9ef0*/  NOP ;  /* 0x0000000000007918 */ /* 0x000fc00000000000 */
.L_x_279:


//--------------------- .nv.global.init           --------------------------
	.section	.nv.global.init,"aw",@progbits
.nv.global.init:
	.type		$str$27,@object
	.size		$str$27,($str$28 - $str$27)
$str$27:
        /*0000*/ 	.byte	0x28, 0x61, 0x64, 0x64, 0x72, 0x65, 0x73, 0x73, 0x20, 0x26, 0x20, 0x6d, 0x61, 0x73, 0x6b, 0x29
        /*0010*/ 	.byte	0x20, 0x3d, 0x3d, 0x20, 0x30, 0x00
	.type		$str$28,@object
	.size		$str$28,($str$26 - $str$28)
$str$28:
        /*0016*/ 	.byte	0x2f, 0x74, 0x6d, 0x70, 0x2f, 0x63, 0x75, 0x74, 0x6c, 0x61, 0x73, 0x73, 0x5f, 0x73, 0x77, 0x65
        /*0026*/ 	.byte	0x65, 0x70, 0x5f, 0x73, 0x72, 0x63, 0x2f, 0x69, 0x6e, 0x63, 0x6c, 0x75, 0x64, 0x65, 0x2f, 0x63
        /*0036*/ 	.byte	0x75, 0x74, 0x65, 0x2f, 0x70, 0x6f, 0x69, 0x6e, 0x74, 0x65, 0x72, 0x5f, 0x66, 0x6c, 0x61, 0x67
        /*0046*/ 	.byte	0x67, 0x65, 0x64, 0x2e, 0x68, 0x70, 0x70, 0x00
	.type		$str$26,@object
	.size		$str$26,($str$25 - $str$26)
$str$26:
        /*004e*/ 	.byte	0x2f, 0x74, 0x6d, 0x70, 0x2f, 0x63, 0x75, 0x74, 0x6c, 0x61, 0x73, 0x73, 0x5f, 0x73, 0x77, 0x65
        /*005e*/ 	.byte	0x65, 0x70, 0x5f, 0x73, 0x72, 0x63, 0x2f, 0x69, 0x6e, 0x63, 0x6c, 0x75, 0x64, 0x65, 0x2f, 0x63
        /*006e*/ 	.byte	0x75, 0x74, 0x65, 0x2f, 0x61, 0x74, 0x6f, 0x6d, 0x2f, 0x63, 0x6f, 0x70, 0x79, 0x5f, 0x74, 0x72
        /*007e*/ 	.byte	0x61, 0x69, 0x74, 0x73, 0x5f, 0x73, 0x6d, 0x31, 0x30, 0x30, 0x2e, 0x68, 0x70, 0x70, 0x00
	.type		$str$25,@object
	.size		$str$25,(__unnamed_1 - $str$25)
$str$25:
        /*008d*/ 	.byte	0x28, 0x28, 0x75, 0x69, 0x6e, 0x74, 0x33, 0x32, 0x5f, 0x74, 0x28, 0x74, 0x68, 0x72, 0x65, 0x61
        /*009d*/ 	.byte	0x64, 0x49, 0x64, 0x78, 0x2e, 0x78, 0x29, 0x20, 0x2f, 0x20, 0x33, 0x32, 0x29, 0x20, 0x25, 0x20
        /*00ad*/ 	.byte	0x34, 0x29, 0x20, 0x3d, 0x3d, 0x20, 0x28, 0x28, 0x28, 0x74, 0x6d, 0x65, 0x6d, 0x5f, 0x61, 0x64
        /*00bd*/ 	.byte	0x64, 0x72, 0x20, 0x3e, 0x3e, 0x20, 0x31, 0x36, 0x29, 0x20, 0x2f, 0x20, 0x33, 0x32, 0x29, 0x20
        /*00cd*/ 	.byte	0x25, 0x20, 0x34, 0x29, 0x00
	.type		__unnamed_1,@object
	.size		__unnamed_1,(__unnamed_2 - __unnamed_1)
__unnamed_1:
        /*00d2*/ 	.byte	0x61, 0x75, 0x74, 0x6f, 0x20, 0x63, 0x75, 0x74, 0x65, 0x3a, 0x3a, 0x61, 0x73, 0x5f, 0x70, 0x6f
        /* <DEDUP_REMOVED lines=24> */
        /*0262*/ 	.byte	0x3c, 0x34, 0x30, 0x39, 0x36, 0x3e, 0x3e, 0x3e, 0x3e, 0x5d, 0x00
	.type		__unnamed_2,@object
	.size		__unnamed_2,(.L_2 - __unnamed_2)
__unnamed_2:
        /* <DEDUP_REMOVED lines=40> */
        /*04ed*/ 	.byte	0x74, 0x65, 0x3a, 0x3a, 0x43, 0x3c, 0x30, 0x3e, 0x3e, 0x3e, 0x3e, 0x5d, 0x00
.L_2:


//--------------------- .nv.shared._ZN7cutlass13device_kernelINS_4gemm6kernel13GemmUniversalIN4cute5tupleIJiiiiEEENS1_10collective13CollectiveMmaINS1_35MainloopSm100TmaUmmaWarpSpecializedILi54ELi2ELi4ENS5_IJNS4_1CILi1EEESB_SB_EEEEENS5_IJNSA_ILi64EEESE_NSA_ILi32EEEEEENS_12float_e5m2_tENS5_IJlSB_lEEESH_SI_NS4_8TiledMMAINS4_8MMA_AtomIJNS4_10MMA_TraitsINS4_19SM100_MMA_F8F6F4_SSEJSH_SH_fSE_SE_NS4_17integral_constantINS4_4UMMA5MajorELSP_0EEESQ_NSN_INSO_7ScaleInELSR_0EEESS_EEEEEENS4_6LayoutISC_NS5_IJNSA_ILi0EEESW_SW_EEEEENS5_IJNS4_10UnderscoreESZ_SZ_EEEEENS4_13SM90_TMA_LOADENS4_14ComposedLayoutINS4_7SwizzleILi1ELi4ELi3EEENS4_18smem_ptr_flag_bitsILi8EEENSV_INS5_IJNSA_ILi8EEESF_EEENS5_IJSF_SB_EEEEEEEvNS4_8identityES12_S1C_vS1D_EENS_8epilogue10collective18CollectiveEpilogueINS1F_23Sm100TmaWarpSpecializedILi1ELi1ELi32ELb0ELb0EEEJSG_NS5_IJNSV_ISE_SB_EES1K_EEESH_SI_SH_SI_NS1F_6fusion15FusionCallbacksIS1J_NS1M_17LinearCombinationISH_fSH_fLNS_15FloatRoundStyleE2EEESG_S1L_JEEENS4_5SM1004TMEM4LOAD26SM100_TMEM_LOAD_16dp32b32xES12_NS13_INS14_ILi2ELi4ELi3EEES17_NSV_INS5_IJS18_SE_EEENS5_IJSE_SB_EEEEEEENS4_39AutoVectorizingCopyWithAssumedAlignmentILi128EEENS4_14SM90_TMA_STOREES20_S22_S22_EEEvvEEEEvNT_6ParamsE --------------------------
	.section	.nv.shared._ZN7cutlass13device_kernelINS_4gemm6kernel13GemmUniversalIN4cute5tupleIJiiiiEEENS1_10collective13CollectiveMmaINS1_35MainloopSm100TmaUmmaWarpSpecializedILi54ELi2ELi4ENS5_IJNS4_1CILi1EEESB_SB_EEEEENS5_IJNSA_ILi64EEESE_NSA_ILi32EEEEEENS_12float_e5m2_tENS5_IJlSB_lEEESH_SI_NS4_8TiledMMAINS4_8MMA_AtomIJNS4_10MMA_TraitsINS4_19SM100_MMA_F8F6F4_SSEJSH_SH_fSE_SE_NS4_17integral_constantINS4_4UMMA5MajorELSP_0EEESQ_NSN_INSO_7ScaleInELSR_0EEESS_EEEEEENS4_6LayoutISC_NS5_IJNSA_ILi0EEESW_SW_EEEEENS5_IJNS4_10UnderscoreESZ_SZ_EEEEENS4_13SM90_TMA_LOADENS4_14ComposedLayoutINS4_7SwizzleILi1ELi4ELi3EEENS4_18smem_ptr_flag_bitsILi8EEENSV_INS5_IJNSA_ILi8EEESF_EEENS5_IJSF_SB_EEEEEEEvNS4_8identityES12_S1C_vS1D_EENS_8epilogue10collective18CollectiveEpilogueINS1F_23Sm100TmaWarpSpecializedILi1ELi1ELi32ELb0ELb0EEEJSG_NS5_IJNSV_ISE_SB_EES1K_EEESH_SI_SH_SI_NS1F_6fusion15FusionCallbacksIS1J_NS1M_17LinearCombinationISH_fSH_fLNS_15FloatRoundStyleE2EEESG_S1L_JEEENS4_5SM1004TMEM4LOAD26SM100_TMEM_LOAD_16dp32b32xES12_NS13_INS14_ILi2ELi4ELi3EEES17_NSV_INS5_IJS18_SE_EEENS5_IJSE_SB_EEEEEEENS4_39AutoVectorizingCopyWithAssumedAlignmentILi128EEENS4_14SM90_TMA_STOREES20_S22_S22_EEEvvEEEEvNT_6ParamsE,"aw",@nobits
	.sectionflags	@""
	.align	16
	.zero		1024


//--------------------- .nv.shared.reserved.0     --------------------------
	.section	.nv.shared.reserved.0,"aw",@nobits
	.weak		__nv_reservedSMEM_offset_0_alias
	.size		__nv_reservedSMEM_offset_0_alias, 0, 64
	.other		__nv_reservedSMEM_offset_0_alias,@"STO_CUDA_RESERVED_SHARED STV_DEFAULT"
__nv_reservedSMEM_offset_0_alias:
	.zero		0
.nv.shared.reserved.0:
	.zero		64
	.weak		__nv_reservedSMEM_tcgen05_partition
	.type		__nv_reservedSMEM_tcgen05_partition,@object
	.size		__nv_reservedSMEM_tcgen05_partition,(.L_0 - __nv_reservedSMEM_tcgen05_partition)
__nv_reservedSMEM_tcgen05_partition:
	.zero		32
.L_0:


//--------------------- .nv.global                --------------------------
	.section	.nv.global,"aw",@nobits
.nv.global:
	.type		_ZN40_INTERNAL_7998092e_4_k_cu_1cc7c60a_327304cute1_E,@object
	.size		_ZN40_INTERNAL_7998092e_4_k_cu_1cc7c60a_327304cute1_E,(_ZN40_INTERNAL_7998092e_4_k_cu_1cc7c60a_327304cuda3std3__45__cpo6cbeginE - _ZN40_INTERNAL_7998092e_4_k_cu_1cc7c60a_327304cute1_E)
_ZN40_INTERNAL_7998092e_4_k_cu_1cc7c60a_327304cute1_E:
	.zero		1
	.type		_ZN40_INTERNAL_7998092e_4_k_cu_1cc7c60a_327304cuda3std3__45__cpo6cbeginE,@object
	.size		_ZN40_INTERNAL_7998092e_4_k_cu_1cc7c60a_327304cuda3std3__45__cpo6cbeginE,(_ZN40_INTERNAL_7998092e_4_k_cu_1cc7c60a_327304cuda3std3__48in_placeE - _ZN40_INTERNAL_7998092e_4_k_cu_1cc7c60a_327304cuda3std3__45__cpo6cbeginE)
_ZN40_INTERNAL_7998092e_4_k_cu_1cc7c60a_327304cuda3std3__45__cpo6cbeginE:
	.zero		1
	.type		_ZN40_INTERNAL_7998092e_4_k_cu_1cc7c60a_327304cuda3std3__48in_placeE,@object
	.size		_ZN40_INTERNAL_7998092e_4_k_cu_1cc7c60a_327304cuda3std3__48in_placeE,(_ZN40_INTERNAL_7998092e_4_k_cu_1cc7c60a_327304cuda3std6ranges3__45__cpo9iter_moveE - _ZN40_INTERNAL_7998092e_4_k_cu_1cc7c60a_327304cuda3std3__48in_placeE)
_ZN40_INTERNAL_7998092e_4_k_cu_1cc7c60a_327304cuda3std3__48in_placeE:
	.zero		1
	.type		_ZN40_INTERNAL_7998092e_4_k_cu_1cc7c60a_327304cuda3std6ranges3__45__cpo9iter_moveE,@object
	.size		_ZN40_INTERNAL_7998092e_4_k_cu_1cc7c60a_327304cuda3std6ranges3__45__cpo9iter_moveE,(_ZN40_INTERNAL_7998092e_4_k_cu_1cc7c60a_327304cuda3std3__45__cpo5beginE - _ZN40_INTERNAL_7998092e_4_k_cu_1cc7c60a_327304cuda3std6ranges3__45__cpo9iter_moveE)
_ZN40_INTERNAL_7998092e_4_k_cu_1cc7c60a_327304cuda3std6ranges3__45__cpo9iter_moveE:
	.zero		1
	.type		_ZN40_INTERNAL_7998092e_4_k_cu_1cc7c60a_327304cuda3std3__45__cpo5beginE,@object
	.size		_ZN40_INTERNAL_7998092e_4_k_cu_1cc7c60a_327304cuda3std3__45__cpo5beginE,(_ZN40_INTERNAL_7998092e_4_k_cu_1cc7c60a_327304cuda3std3__442_GLOBAL__N__7998092e_4_k_cu_1cc7c60a_327306ignoreE - _ZN40_INTERNAL_7998092e_4_k_cu_1cc7c60a_327304cuda3std3__45__cpo5beginE)
_ZN40_INTERNAL_7998092e_4_k_cu_1cc7c60a_327304cuda3std3__45__cpo5beginE:
	.zero		1
	.type		_ZN40_INTERNAL_7998092e_4_k_cu_1cc7c60a_327304cuda3std3__442_GLOBAL__N__7998092e_4_k_cu_1cc7c60a_327306ignoreE,@object
	.size		_ZN40_INTERNAL_7998092e_4_k_cu_1cc7c60a_327304cuda3std3__442_GLOBAL__N__7998092e_4_k_cu_1cc7c60a_327306ignoreE,(_ZN40_INTERNAL_7998092e_4_k_cu_1cc7c60a_327304cute7productE - _ZN40_INTERNAL_7998092e_4_k_cu_1cc7c60a_327304cuda3std3__442_GLOBAL__N__7998092e_4_k_cu_1cc7c60a_327306ignoreE)
_ZN40_INTERNAL_7998092e_4_k_cu_1cc7c60a_327304cuda3std3__442_GLOBAL__N__7998092e_4_k_cu_1cc7c60a_327306ignoreE:
	.zero		1
	.type		_ZN40_INTERNAL_7998092e_4_k_cu_1cc7c60a_327304cute7productE,@object
	.size		_ZN40_INTERNAL_7998092e_4_k_cu_1cc7c60a_327304cute7productE,(_ZN40_INTERNAL_7998092e_4_k_cu_1cc7c60a_327304cuda3std3__45__cpo3endE - _ZN40_INTERNAL_7998092e_4_k_cu_1cc7c60a_327304cute7productE)
_ZN40_INTERNAL_7998092e_4_k_cu_1cc7c60a_327304cute7productE:
	.zero		1
	.type		_ZN40_INTERNAL_7998092e_4_k_cu_1cc7c60a_327304cuda3std3__45__cpo3endE,@object
	.size		_ZN40_INTERNAL_7998092e_4_k_cu_1cc7c60a_327304cuda3std3__45__cpo3endE,(_ZN40_INTERNAL_7998092e_4_k_cu_1cc7c60a_327304cuda3std3__419piecewise_constructE - _ZN40_INTERNAL_7998092e_4_k_cu_1cc7c60a_327304cuda3std3__45__cpo3endE)
_ZN40_INTERNAL_7998092e_4_k_cu_1cc7c60a_327304cuda3std3__45__cpo3endE:
	.zero		1
	.type		_ZN40_INTERNAL_7998092e_4_k_cu_1cc7c60a_327304cuda3std3__419piecewise_constructE,@object
	.size		_ZN40_INTERNAL_7998092e_4_k_cu_1cc7c60a_327304cuda3std3__419piecewise_constructE,(_ZN40_INTERNAL_7998092e_4_k_cu_1cc7c60a_327304cuda3std3__45__cpo4cendE - _ZN40_INTERNAL_7998092e_4_k_cu_1cc7c60a_327304cuda3std3__419piecewise_constructE)
_ZN40_INTERNAL_7998092e_4_k_cu_1cc7c60a_327304cuda3std3__419piecewise_constructE:
	.zero		1
	.type		_ZN40_INTERNAL_7998092e_4_k_cu_1cc7c60a_327304cuda3std3__45__cpo4cendE,@object
	.size		_ZN40_INTERNAL_7998092e_4_k_cu_1cc7c60a_327304cuda3std3__45__cpo4cendE,(_ZN40_INTERNAL_7998092e_4_k_cu_1cc7c60a_327304cuda3std6ranges3__45__cpo4swapE - _ZN40_INTERNAL_7998092e_4_k_cu_1cc7c60a_327304cuda3std3__45__cpo4cendE)
_ZN40_INTERNAL_7998092e_4_k_cu_1cc7c60a_327304cuda3std3__45__cpo4cendE:
	.zero		1
	.type		_ZN40_INTERNAL_7998092e_4_k_cu_1cc7c60a_327304cuda3std6ranges3__45__cpo4swapE,@object
	.size		_ZN40_INTERNAL_7998092e_4_k_cu_1cc7c60a_327304cuda3std6ranges3__45__cpo4swapE,(.L_10 - _ZN40_INTERNAL_7998092e_4_k_cu_1cc7c60a_327304cuda3std6ranges3__45__cpo4swapE)
_ZN40_INTERNAL_7998092e_4_k_cu_1cc7c60a_327304cuda3std6ranges3__45__cpo4swapE:
	.zero		1
.L_10:


//--------------------- .nv.constant0._ZN7cutlass13device_kernelINS_4gemm6kernel13GemmUniversalIN4cute5tupleIJiiiiEEENS1_10collective13CollectiveMmaINS1_35MainloopSm100TmaUmmaWarpSpecializedILi54ELi2ELi4ENS5_IJNS4_1CILi1EEESB_SB_EEEEENS5_IJNSA_ILi64EEESE_NSA_ILi32EEEEEENS_12float_e5m2_tENS5_IJlSB_lEEESH_SI_NS4_8TiledMMAINS4_8MMA_AtomIJNS4_10MMA_TraitsINS4_19SM100_MMA_F8F6F4_SSEJSH_SH_fSE_SE_NS4_17integral_constantINS4_4UMMA5MajorELSP_0EEESQ_NSN_INSO_7ScaleInELSR_0EEESS_EEEEEENS4_6LayoutISC_NS5_IJNSA_ILi0EEESW_SW_EEEEENS5_IJNS4_10UnderscoreESZ_SZ_EEEEENS4_13SM90_TMA_LOADENS4_14ComposedLayoutINS4_7SwizzleILi1ELi4ELi3EEENS4_18smem_ptr_flag_bitsILi8EEENSV_INS5_IJNSA_ILi8EEESF_EEENS5_IJSF_SB_EEEEEEEvNS4_8identityES12_S1C_vS1D_EENS_8epilogue10collective18CollectiveEpilogueINS1F_23Sm100TmaWarpSpecializedILi1ELi1ELi32ELb0ELb0EEEJSG_NS5_IJNSV_ISE_SB_EES1K_EEESH_SI_SH_SI_NS1F_6fusion15FusionCallbacksIS1J_NS1M_17LinearCombinationISH_fSH_fLNS_15FloatRoundStyleE2EEESG_S1L_JEEENS4_5SM1004TMEM4LOAD26SM100_TMEM_LOAD_16dp32b32xES12_NS13_INS14_ILi2ELi4ELi3EEES17_NSV_INS5_IJS18_SE_EEENS5_IJSE_SB_EEEEEEENS4_39AutoVectorizingCopyWithAssumedAlignmentILi128EEENS4_14SM90_TMA_STOREES20_S22_S22_EEEvvEEEEvNT_6ParamsE --------------------------
	.section	.nv.constant0._ZN7cutlass13device_kernelINS_4gemm6kernel13GemmUniversalIN4cute5tupleIJiiiiEEENS1_10collective13CollectiveMmaINS1_35MainloopSm100TmaUmmaWarpSpecializedILi54ELi2ELi4ENS5_IJNS4_1CILi1EEESB_SB_EEEEENS5_IJNSA_ILi64EEESE_NSA_ILi32EEEEEENS_12float_e5m2_tENS5_IJlSB_lEEESH_SI_NS4_8TiledMMAINS4_8MMA_AtomIJNS4_10MMA_TraitsINS4_19SM100_MMA_F8F6F4_SSEJSH_SH_fSE_SE_NS4_17integral_constantINS4_4UMMA5MajorELSP_0EEESQ_NSN_INSO_7ScaleInELSR_0EEESS_EEEEEENS4_6LayoutISC_NS5_IJNSA_ILi0EEESW_SW_EEEEENS5_IJNS4_10UnderscoreESZ_SZ_EEEEENS4_13SM90_TMA_LOADENS4_14ComposedLayoutINS4_7SwizzleILi1ELi4ELi3EEENS4_18smem_ptr_flag_bitsILi8EEENSV_INS5_IJNSA_ILi8EEESF_EEENS5_IJSF_SB_EEEEEEEvNS4_8identityES12_S1C_vS1D_EENS_8epilogue10collective18CollectiveEpilogueINS1F_23Sm100TmaWarpSpecializedILi1ELi1ELi32ELb0ELb0EEEJSG_NS5_IJNSV_ISE_SB_EES1K_EEESH_SI_SH_SI_NS1F_6fusion15FusionCallbacksIS1J_NS1M_17LinearCombinationISH_fSH_fLNS_15FloatRoundStyleE2EEESG_S1L_JEEENS4_5SM1004TMEM4LOAD26SM100_TMEM_LOAD_16dp32b32xES12_NS13_INS14_ILi2ELi4ELi3EEES17_NSV_INS5_IJS18_SE_EEENS5_IJSE_SB_EEEEEEENS4_39AutoVectorizingCopyWithAssumedAlignmentILi128EEENS4_14SM90_TMA_STOREES20_S22_S22_EEEvvEEEEvNT_6ParamsE,"a",@progbits
	.sectionflags	@""
	.align	4
.nv.constant0._ZN7cutlass13device_kernelINS_4gemm6kernel13GemmUniversalIN4cute5tupleIJiiiiEEENS1_10collective13CollectiveMmaINS1_35MainloopSm100TmaUmmaWarpSpecializedILi54ELi2ELi4ENS5_IJNS4_1CILi1EEESB_SB_EEEEENS5_IJNSA_ILi64EEESE_NSA_ILi32EEEEEENS_12float_e5m2_tENS5_IJlSB_lEEESH_SI_NS4_8TiledMMAINS4_8MMA_AtomIJNS4_10MMA_TraitsINS4_19SM100_MMA_F8F6F4_SSEJSH_SH_fSE_SE_NS4_17integral_constantINS4_4UMMA5MajorELSP_0EEESQ_NSN_INSO_7ScaleInELSR_0EEESS_EEEEEENS4_6LayoutISC_NS5_IJNSA_ILi0EEESW_SW_EEEEENS5_IJNS4_10UnderscoreESZ_SZ_EEEEENS4_13SM90_TMA_LOADENS4_14ComposedLayoutINS4_7SwizzleILi1ELi4ELi3EEENS4_18smem_ptr_flag_bitsILi8EEENSV_INS5_IJNSA_ILi8EEESF_EEENS5_IJSF_SB_EEEEEEEvNS4_8identityES12_S1C_vS1D_EENS_8epilogue10collective18CollectiveEpilogueINS1F_23Sm100TmaWarpSpecializedILi1ELi1ELi32ELb0ELb0EEEJSG_NS5_IJNSV_ISE_SB_EES1K_EEESH_SI_SH_SI_NS1F_6fusion15FusionCallbacksIS1J_NS1M_17LinearCombinationISH_fSH_fLNS_15FloatRoundStyleE2EEESG_S1L_JEEENS4_5SM1004TMEM4LOAD26SM100_TMEM_LOAD_16dp32b32xES12_NS13_INS14_ILi2ELi4ELi3EEES17_NSV_INS5_IJS18_SE_EEENS5_IJSE_SB_EEEEEEENS4_39AutoVectorizingCopyWithAssumedAlignmentILi128EEENS4_14SM90_TMA_STOREES20_S22_S22_EEEvvEEEEvNT_6ParamsE:
	.zero		2944


//--------------------- SYMBOLS --------------------------

	.type		.nv.reservedSmem.offset0,@object
	.size		.nv.reservedSmem.offset0,0x4
	.type		.nv.reservedSmem.cap,@object
	.size		.nv.reservedSmem.cap,0x4
	.type		__assertfail,@function
